//
// Generated by NVIDIA NVVM Compiler
//
// Compiler Build ID: CL-36424714
// Cuda compilation tools, release 13.0, V13.0.88
// Based on NVVM 20.0.0
//

.version 9.0
.target sm_100
.address_size 64

	// .globl	_ZN9matmul_l19matmul_l1EiiiPKfS1_Pf
.extern .shared .align 16 .b8 _ZN9matmul_l15shmemE[];
.extern .shared .align 16 .b8 _ZN13matmul_l1_reg5shmemE[];

.visible .entry _ZN9matmul_l19matmul_l1EiiiPKfS1_Pf(
	.param .u32 _ZN9matmul_l19matmul_l1EiiiPKfS1_Pf_param_0,
	.param .u32 _ZN9matmul_l19matmul_l1EiiiPKfS1_Pf_param_1,
	.param .u32 _ZN9matmul_l19matmul_l1EiiiPKfS1_Pf_param_2,
	.param .u64 .ptr .align 1 _ZN9matmul_l19matmul_l1EiiiPKfS1_Pf_param_3,
	.param .u64 .ptr .align 1 _ZN9matmul_l19matmul_l1EiiiPKfS1_Pf_param_4,
	.param .u64 .ptr .align 1 _ZN9matmul_l19matmul_l1EiiiPKfS1_Pf_param_5
)
{
	.reg .pred 	%p<16>;
	.reg .b32 	%r<104>;
	.reg .b32 	%f<79>;
	.reg .b64 	%rd<15>;

	ld.param.u32 	%r33, [_ZN9matmul_l19matmul_l1EiiiPKfS1_Pf_param_0];
	ld.param.u32 	%r34, [_ZN9matmul_l19matmul_l1EiiiPKfS1_Pf_param_1];
	ld.param.u32 	%r35, [_ZN9matmul_l19matmul_l1EiiiPKfS1_Pf_param_2];
	ld.param.u64 	%rd4, [_ZN9matmul_l19matmul_l1EiiiPKfS1_Pf_param_4];
	mov.u32 	%r1, %ntid.x;
	mov.u32 	%r2, %ntid.y;
	mov.u32 	%r36, %ctaid.y;
	mov.u32 	%r3, %tid.y;
	mad.lo.s32 	%r4, %r2, %r36, %r3;
	mov.u32 	%r37, %ctaid.x;
	mov.u32 	%r5, %tid.x;
	mad.lo.s32 	%r6, %r1, %r37, %r5;
	setp.ge.u32 	%p1, %r4, %r33;
	setp.ge.u32 	%p2, %r6, %r34;
	or.pred  	%p3, %p1, %p2;
	@%p3 bra 	$L__BB0_20;
	add.s32 	%r38, %r1, %r35;
	add.s32 	%r7, %r38, -1;
	mul.lo.s32 	%r8, %r3, %r1;
	setp.gt.u32 	%p4, %r1, %r7;
	mov.f32 	%f77, 0f00000000;
	@%p4 bra 	$L__BB0_19;
	ld.param.u64 	%rd13, [_ZN9matmul_l19matmul_l1EiiiPKfS1_Pf_param_3];
	mul.lo.s32 	%r40, %r1, %r2;
	shl.b32 	%r41, %r40, 2;
	mov.u32 	%r42, _ZN9matmul_l15shmemE;
	add.s32 	%r9, %r42, %r41;
	mul.lo.s32 	%r10, %r35, %r4;
	and.b32  	%r11, %r1, 7;
	div.u32 	%r43, %r7, %r1;
	max.u32 	%r12, %r43, 1;
	shl.b32 	%r44, %r5, 2;
	add.s32 	%r45, %r41, %r44;
	add.s32 	%r13, %r42, %r45;
	shl.b32 	%r14, %r1, 2;
	cvta.to.global.u64 	%rd1, %rd13;
	cvta.to.global.u64 	%rd2, %rd4;
	mov.f32 	%f77, 0f00000000;
	mov.b32 	%r97, 0;
$L__BB0_3:
	mad.lo.s32 	%r16, %r97, %r1, %r5;
	setp.ge.u32 	%p5, %r16, %r34;
	mov.f32 	%f68, 0f00000000;
	@%p5 bra 	$L__BB0_5;
	add.s32 	%r46, %r16, %r10;
	mul.wide.u32 	%rd6, %r46, 4;
	add.s64 	%rd7, %rd1, %rd6;
	ld.global.f32 	%f68, [%rd7];
$L__BB0_5:
	add.s32 	%r47, %r8, %r5;
	shl.b32 	%r48, %r47, 2;
	add.s32 	%r50, %r42, %r48;
	st.shared.f32 	[%r50], %f68;
	mad.lo.s32 	%r17, %r97, %r2, %r3;
	setp.ge.u32 	%p6, %r17, %r33;
	mov.f32 	%f69, 0f00000000;
	@%p6 bra 	$L__BB0_7;
	mad.lo.s32 	%r51, %r17, %r34, %r6;
	mul.wide.u32 	%rd8, %r51, 4;
	add.s64 	%rd9, %rd2, %rd8;
	ld.global.f32 	%f69, [%rd9];
$L__BB0_7:
	setp.lt.u32 	%p7, %r1, 8;
	add.s32 	%r55, %r9, %r48;
	st.shared.f32 	[%r55], %f69;
	bar.sync 	0;
	mov.b32 	%r102, 0;
	@%p7 bra 	$L__BB0_10;
	shl.b32 	%r56, %r8, 2;
	add.s32 	%r58, %r56, %r42;
	add.s32 	%r98, %r58, 16;
	and.b32  	%r59, %r1, -8;
	neg.s32 	%r100, %r59;
	mov.u32 	%r99, %r13;
$L__BB0_9:
	.pragma "nounroll";
	and.b32  	%r102, %r1, 2040;
	ld.shared.f32 	%f24, [%r98+-16];
	ld.shared.f32 	%f25, [%r99];
	fma.rn.f32 	%f26, %f24, %f25, %f77;
	ld.shared.f32 	%f27, [%r98+-12];
	add.s32 	%r60, %r99, %r14;
	ld.shared.f32 	%f28, [%r60];
	fma.rn.f32 	%f29, %f27, %f28, %f26;
	ld.shared.f32 	%f30, [%r98+-8];
	add.s32 	%r61, %r60, %r14;
	ld.shared.f32 	%f31, [%r61];
	fma.rn.f32 	%f32, %f30, %f31, %f29;
	ld.shared.f32 	%f33, [%r98+-4];
	add.s32 	%r62, %r61, %r14;
	ld.shared.f32 	%f34, [%r62];
	fma.rn.f32 	%f35, %f33, %f34, %f32;
	ld.shared.f32 	%f36, [%r98];
	add.s32 	%r63, %r62, %r14;
	ld.shared.f32 	%f37, [%r63];
	fma.rn.f32 	%f38, %f36, %f37, %f35;
	ld.shared.f32 	%f39, [%r98+4];
	add.s32 	%r64, %r63, %r14;
	ld.shared.f32 	%f40, [%r64];
	fma.rn.f32 	%f41, %f39, %f40, %f38;
	ld.shared.f32 	%f42, [%r98+8];
	add.s32 	%r65, %r64, %r14;
	ld.shared.f32 	%f43, [%r65];
	fma.rn.f32 	%f44, %f42, %f43, %f41;
	ld.shared.f32 	%f45, [%r98+12];
	add.s32 	%r66, %r65, %r14;
	ld.shared.f32 	%f46, [%r66];
	fma.rn.f32 	%f77, %f45, %f46, %f44;
	add.s32 	%r100, %r100, 8;
	shl.b32 	%r67, %r1, 5;
	add.s32 	%r99, %r99, %r67;
	add.s32 	%r98, %r98, 32;
	setp.ne.s32 	%p8, %r100, 0;
	@%p8 bra 	$L__BB0_9;
$L__BB0_10:
	setp.eq.s32 	%p9, %r11, 0;
	@%p9 bra 	$L__BB0_18;
	add.s32 	%r68, %r11, -1;
	setp.lt.u32 	%p10, %r68, 3;
	@%p10 bra 	$L__BB0_13;
	add.s32 	%r69, %r102, %r8;
	shl.b32 	%r70, %r69, 2;
	add.s32 	%r72, %r42, %r70;
	ld.shared.f32 	%f48, [%r72];
	mad.lo.s32 	%r73, %r102, %r1, %r5;
	shl.b32 	%r74, %r73, 2;
	add.s32 	%r75, %r9, %r74;
	ld.shared.f32 	%f49, [%r75];
	fma.rn.f32 	%f50, %f48, %f49, %f77;
	ld.shared.f32 	%f51, [%r72+4];
	add.s32 	%r76, %r75, %r14;
	ld.shared.f32 	%f52, [%r76];
	fma.rn.f32 	%f53, %f51, %f52, %f50;
	ld.shared.f32 	%f54, [%r72+8];
	add.s32 	%r77, %r76, %r14;
	ld.shared.f32 	%f55, [%r77];
	fma.rn.f32 	%f56, %f54, %f55, %f53;
	ld.shared.f32 	%f57, [%r72+12];
	add.s32 	%r78, %r77, %r14;
	ld.shared.f32 	%f58, [%r78];
	fma.rn.f32 	%f77, %f57, %f58, %f56;
	add.s32 	%r102, %r102, 4;
$L__BB0_13:
	and.b32  	%r79, %r1, 3;
	setp.eq.s32 	%p11, %r79, 0;
	@%p11 bra 	$L__BB0_18;
	setp.eq.s32 	%p12, %r79, 1;
	@%p12 bra 	$L__BB0_16;
	add.s32 	%r80, %r102, %r8;
	shl.b32 	%r81, %r80, 2;
	add.s32 	%r83, %r42, %r81;
	ld.shared.f32 	%f60, [%r83];
	mad.lo.s32 	%r84, %r102, %r1, %r5;
	shl.b32 	%r85, %r84, 2;
	add.s32 	%r86, %r9, %r85;
	ld.shared.f32 	%f61, [%r86];
	fma.rn.f32 	%f62, %f60, %f61, %f77;
	ld.shared.f32 	%f63, [%r83+4];
	add.s32 	%r87, %r86, %r14;
	ld.shared.f32 	%f64, [%r87];
	fma.rn.f32 	%f77, %f63, %f64, %f62;
	add.s32 	%r102, %r102, 2;
$L__BB0_16:
	and.b32  	%r88, %r1, 1;
	setp.eq.b32 	%p13, %r88, 1;
	not.pred 	%p14, %p13;
	@%p14 bra 	$L__BB0_18;
	add.s32 	%r89, %r102, %r8;
	shl.b32 	%r90, %r89, 2;
	add.s32 	%r92, %r42, %r90;
	ld.shared.f32 	%f65, [%r92];
	mad.lo.s32 	%r93, %r102, %r1, %r5;
	shl.b32 	%r94, %r93, 2;
	add.s32 	%r95, %r9, %r94;
	ld.shared.f32 	%f66, [%r95];
	fma.rn.f32 	%f77, %f65, %f66, %f77;
$L__BB0_18:
	bar.sync 	0;
	add.s32 	%r97, %r97, 1;
	setp.ne.s32 	%p15, %r97, %r12;
	@%p15 bra 	$L__BB0_3;
$L__BB0_19:
	ld.param.u64 	%rd14, [_ZN9matmul_l19matmul_l1EiiiPKfS1_Pf_param_5];
	mad.lo.s32 	%r96, %r34, %r4, %r6;
	cvta.to.global.u64 	%rd10, %rd14;
	mul.wide.u32 	%rd11, %r96, 4;
	add.s64 	%rd12, %rd10, %rd11;
	st.global.f32 	[%rd12], %f77;
$L__BB0_20:
	ret;

}
	// .globl	_ZN13matmul_l1_reg13matmul_l1_regEiiiPKfS1_Pf
.visible .entry _ZN13matmul_l1_reg13matmul_l1_regEiiiPKfS1_Pf(
	.param .u32 _ZN13matmul_l1_reg13matmul_l1_regEiiiPKfS1_Pf_param_0,
	.param .u32 _ZN13matmul_l1_reg13matmul_l1_regEiiiPKfS1_Pf_param_1,
	.param .u32 _ZN13matmul_l1_reg13matmul_l1_regEiiiPKfS1_Pf_param_2,
	.param .u64 .ptr .align 1 _ZN13matmul_l1_reg13matmul_l1_regEiiiPKfS1_Pf_param_3,
	.param .u64 .ptr .align 1 _ZN13matmul_l1_reg13matmul_l1_regEiiiPKfS1_Pf_param_4,
	.param .u64 .ptr .align 1 _ZN13matmul_l1_reg13matmul_l1_regEiiiPKfS1_Pf_param_5
)
{
	.reg .pred 	%p<10>;
	.reg .b32 	%r<103>;
	.reg .b32 	%f<99>;
	.reg .b64 	%rd<26>;

	ld.param.u32 	%r40, [_ZN13matmul_l1_reg13matmul_l1_regEiiiPKfS1_Pf_param_0];
	ld.param.u32 	%r41, [_ZN13matmul_l1_reg13matmul_l1_regEiiiPKfS1_Pf_param_1];
	ld.param.u32 	%r39, [_ZN13matmul_l1_reg13matmul_l1_regEiiiPKfS1_Pf_param_2];
	ld.param.u64 	%rd3, [_ZN13matmul_l1_reg13matmul_l1_regEiiiPKfS1_Pf_param_3];
	ld.param.u64 	%rd4, [_ZN13matmul_l1_reg13matmul_l1_regEiiiPKfS1_Pf_param_4];
	mov.u32 	%r1, %ntid.x;
	shl.b32 	%r2, %r1, 1;
	mov.u32 	%r3, %ntid.y;
	shl.b32 	%r4, %r3, 1;
	mov.u32 	%r5, %tid.x;
	shl.b32 	%r6, %r5, 1;
	mov.u32 	%r7, %tid.y;
	shl.b32 	%r8, %r7, 1;
	mov.u32 	%r42, %ctaid.y;
	mad.lo.s32 	%r9, %r4, %r42, %r8;
	mov.u32 	%r43, %ctaid.x;
	mad.lo.s32 	%r44, %r2, %r43, %r6;
	setp.ge.u32 	%p1, %r9, %r40;
	setp.ge.u32 	%p2, %r44, %r41;
	or.pred  	%p3, %p1, %p2;
	@%p3 bra 	$L__BB1_11;
	add.s32 	%r45, %r2, %r39;
	add.s32 	%r11, %r45, -1;
	setp.gt.u32 	%p4, %r2, %r11;
	mov.f32 	%f87, 0f00000000;
	mov.f32 	%f88, %f87;
	mov.f32 	%f89, %f87;
	mov.f32 	%f90, %f87;
	@%p4 bra 	$L__BB1_10;
	cvta.to.global.u64 	%rd1, %rd4;
	cvta.to.global.u64 	%rd2, %rd3;
	mul.lo.s32 	%r47, %r2, %r4;
	shl.b32 	%r48, %r47, 2;
	mov.u32 	%r49, _ZN13matmul_l1_reg5shmemE;
	add.s32 	%r12, %r49, %r48;
	mul.lo.s32 	%r13, %r9, %r39;
	mul.lo.s32 	%r14, %r8, %r2;
	add.s32 	%r50, %r14, %r6;
	shl.b32 	%r51, %r50, 2;
	add.s32 	%r15, %r49, %r51;
	add.s32 	%r16, %r12, %r51;
	shl.b32 	%r17, %r1, 3;
	div.u32 	%r52, %r11, %r2;
	max.u32 	%r18, %r52, 1;
	shl.b32 	%r53, %r3, 4;
	or.b32  	%r54, %r53, 8;
	shl.b32 	%r55, %r5, 3;
	mad.lo.s32 	%r19, %r1, %r54, %r55;
	add.s32 	%r56, %r53, 16;
	mad.lo.s32 	%r20, %r1, %r56, %r55;
	add.s32 	%r57, %r53, 24;
	mad.lo.s32 	%r21, %r1, %r57, %r55;
	mul.lo.s32 	%r58, %r3, %r1;
	shl.b32 	%r59, %r58, 4;
	add.s32 	%r22, %r59, %r55;
	mul.lo.s32 	%r60, %r7, %r1;
	shl.b32 	%r61, %r60, 4;
	add.s32 	%r23, %r49, %r61;
	shl.b32 	%r62, %r7, 4;
	or.b32  	%r63, %r62, 8;
	mad.lo.s32 	%r64, %r1, %r63, %r49;
	add.s32 	%r24, %r64, 8;
	mov.b32 	%r97, 0;
	mov.f32 	%f87, 0f00000000;
$L__BB1_3:
	setp.eq.s32 	%p5, %r1, 1;
	mad.lo.s32 	%r66, %r97, %r2, %r6;
	mad.lo.s32 	%r67, %r97, %r4, %r8;
	add.s32 	%r68, %r66, %r13;
	mad.lo.s32 	%r69, %r67, %r41, %r44;
	mul.wide.u32 	%rd6, %r68, 4;
	add.s64 	%rd7, %rd2, %rd6;
	ld.global.f32 	%f31, [%rd7];
	mul.wide.u32 	%rd8, %r69, 4;
	add.s64 	%rd9, %rd1, %rd8;
	ld.global.f32 	%f32, [%rd9];
	st.shared.f32 	[%r16], %f32;
	ld.global.f32 	%f33, [%rd7+4];
	st.shared.v2.f32 	[%r15], {%f31, %f33};
	ld.global.f32 	%f34, [%rd9+4];
	st.shared.f32 	[%r16+4], %f34;
	add.s32 	%r70, %r68, %r39;
	add.s32 	%r71, %r69, %r41;
	mul.wide.u32 	%rd10, %r70, 4;
	add.s64 	%rd11, %rd2, %rd10;
	ld.global.f32 	%f35, [%rd11];
	mul.wide.u32 	%rd12, %r71, 4;
	add.s64 	%rd13, %rd1, %rd12;
	ld.global.f32 	%f36, [%rd13];
	add.s32 	%r72, %r16, %r17;
	st.shared.f32 	[%r72], %f36;
	add.s32 	%r73, %r70, 1;
	mul.wide.u32 	%rd14, %r73, 4;
	add.s64 	%rd15, %rd2, %rd14;
	ld.global.f32 	%f37, [%rd15];
	add.s32 	%r74, %r15, %r17;
	st.shared.v2.f32 	[%r74], {%f35, %f37};
	add.s32 	%r75, %r71, 1;
	mul.wide.u32 	%rd16, %r75, 4;
	add.s64 	%rd17, %rd1, %rd16;
	ld.global.f32 	%f38, [%rd17];
	st.shared.f32 	[%r72+4], %f38;
	bar.sync 	0;
	mov.b32 	%r102, 0;
	@%p5 bra 	$L__BB1_7;
	and.b32  	%r77, %r1, -2;
	neg.s32 	%r101, %r77;
	mov.u32 	%r100, _ZN13matmul_l1_reg5shmemE;
	mov.u32 	%r98, %r24;
	mov.u32 	%r99, %r23;
$L__BB1_5:
	ld.shared.v4.f32 	{%f39, %f40, %f41, %f42}, [%r99];
	add.s32 	%r78, %r100, %r22;
	ld.shared.v2.f32 	{%f43, %f44}, [%r78];
	ld.shared.v2.f32 	{%f45, %f46}, [%r98+-8];
	add.s32 	%r79, %r100, %r19;
	ld.shared.v2.f32 	{%f47, %f48}, [%r79];
	fma.rn.f32 	%f49, %f39, %f43, %f90;
	fma.rn.f32 	%f50, %f40, %f47, %f49;
	fma.rn.f32 	%f51, %f39, %f44, %f89;
	fma.rn.f32 	%f52, %f40, %f48, %f51;
	fma.rn.f32 	%f53, %f45, %f43, %f88;
	fma.rn.f32 	%f54, %f46, %f47, %f53;
	fma.rn.f32 	%f55, %f45, %f44, %f87;
	fma.rn.f32 	%f56, %f46, %f48, %f55;
	add.s32 	%r80, %r100, %r20;
	ld.shared.v2.f32 	{%f57, %f58}, [%r80];
	ld.shared.v2.f32 	{%f59, %f60}, [%r98];
	add.s32 	%r81, %r100, %r21;
	ld.shared.v2.f32 	{%f61, %f62}, [%r81];
	fma.rn.f32 	%f63, %f41, %f57, %f50;
	fma.rn.f32 	%f90, %f42, %f61, %f63;
	fma.rn.f32 	%f64, %f41, %f58, %f52;
	fma.rn.f32 	%f89, %f42, %f62, %f64;
	fma.rn.f32 	%f65, %f59, %f57, %f54;
	fma.rn.f32 	%f88, %f60, %f61, %f65;
	fma.rn.f32 	%f66, %f59, %f58, %f56;
	fma.rn.f32 	%f87, %f60, %f62, %f66;
	add.s32 	%r101, %r101, 2;
	shl.b32 	%r82, %r1, 5;
	add.s32 	%r100, %r100, %r82;
	add.s32 	%r99, %r99, 16;
	add.s32 	%r98, %r98, 16;
	setp.ne.s32 	%p6, %r101, 0;
	@%p6 bra 	$L__BB1_5;
	shl.b32 	%r83, %r1, 1;
	and.b32  	%r102, %r83, 4092;
$L__BB1_7:
	and.b32  	%r84, %r1, 1;
	setp.eq.b32 	%p7, %r84, 1;
	not.pred 	%p8, %p7;
	@%p8 bra 	$L__BB1_9;
	add.s32 	%r85, %r14, %r102;
	mad.lo.s32 	%r86, %r102, %r2, %r6;
	shl.b32 	%r87, %r85, 2;
	mov.u32 	%r88, _ZN13matmul_l1_reg5shmemE;
	add.s32 	%r89, %r88, %r87;
	ld.shared.v2.f32 	{%f67, %f68}, [%r89];
	shl.b32 	%r90, %r86, 2;
	add.s32 	%r91, %r12, %r90;
	ld.shared.v2.f32 	{%f69, %f70}, [%r91];
	add.s32 	%r92, %r89, %r17;
	ld.shared.v2.f32 	{%f71, %f72}, [%r92];
	add.s32 	%r93, %r91, %r17;
	ld.shared.v2.f32 	{%f73, %f74}, [%r93];
	fma.rn.f32 	%f75, %f67, %f69, %f90;
	fma.rn.f32 	%f90, %f68, %f73, %f75;
	fma.rn.f32 	%f76, %f67, %f70, %f89;
	fma.rn.f32 	%f89, %f68, %f74, %f76;
	fma.rn.f32 	%f77, %f71, %f69, %f88;
	fma.rn.f32 	%f88, %f72, %f73, %f77;
	fma.rn.f32 	%f78, %f71, %f70, %f87;
	fma.rn.f32 	%f87, %f72, %f74, %f78;
$L__BB1_9:
	bar.sync 	0;
	add.s32 	%r97, %r97, 1;
	setp.ne.s32 	%p9, %r97, %r18;
	@%p9 bra 	$L__BB1_3;
$L__BB1_10:
	ld.param.u64 	%rd25, [_ZN13matmul_l1_reg13matmul_l1_regEiiiPKfS1_Pf_param_5];
	cvta.to.global.u64 	%rd18, %rd25;
	mad.lo.s32 	%r94, %r9, %r41, %r44;
	mul.wide.u32 	%rd19, %r94, 4;
	add.s64 	%rd20, %rd18, %rd19;
	st.global.f32 	[%rd20], %f90;
	st.global.f32 	[%rd20+4], %f89;
	add.s32 	%r95, %r94, %r41;
	mul.wide.u32 	%rd21, %r95, 4;
	add.s64 	%rd22, %rd18, %rd21;
	st.global.f32 	[%rd22], %f88;
	add.s32 	%r96, %r95, 1;
	mul.wide.u32 	%rd23, %r96, 4;
	add.s64 	%rd24, %rd18, %rd23;
	st.global.f32 	[%rd24], %f87;
$L__BB1_11:
	ret;

}


// ===== COMPILED SASS (sm_100) =====

	.target	sm_100

	.elftype	@"ET_EXEC"


//--------------------- .note.nv.tkinfo           --------------------------
	.section	.note.nv.tkinfo,"",@"SHT_NOTE"
	.sectionflags	@"SHF_NOTE_NV_TKINFO"
	.tkinfo
        /*0018*/ 	.word	0x00000002
        /*0030*/ 	.string	""
        /*0030*/ 	.string	"ptxas"
        /*0030*/ 	.string	"Cuda compilation tools, release 13.0, V13.0.88"
        /*0030*/ 	.string	"Build cuda_13.0.r13.0/compiler.36424714_0"
        /*0030*/ 	.string	"-arch sm_100 -m 64 "



//--------------------- .note.nv.cuinfo           --------------------------
	.section	.note.nv.cuinfo,"",@"SHT_NOTE"
	.sectionflags	@"SHF_NOTE_NV_CUINFO"
        /*0018*/ 	.short	0x0002
        /*001a*/ 	.short	0x0064
        /*001c*/ 	.short	0x0082
	.zero		2


//--------------------- .nv.info                  --------------------------
	.section	.nv.info,"",@"SHT_CUDA_INFO"
	.align	4


	//----- nvinfo : EIATTR_REGCOUNT
	.align		4
        /*0000*/ 	.byte	0x04, 0x2f
        /*0002*/ 	.short	(.L_1 - .L_0)
	.align		4
.L_0:
        /*0004*/ 	.word	index@(_ZN9matmul_l19matmul_l1EiiiPKfS1_Pf)
        /*0008*/ 	.word	0x00000020


	//----- nvinfo : EIATTR_FRAME_SIZE
	.align		4
.L_1:
        /*000c*/ 	.byte	0x04, 0x11
        /*000e*/ 	.short	(.L_3 - .L_2)
	.align		4
.L_2:
        /*0010*/ 	.word	index@(_ZN9matmul_l19matmul_l1EiiiPKfS1_Pf)
        /*0014*/ 	.word	0x00000000


	//----- nvinfo : EIATTR_REGCOUNT
	.align		4
.L_3:
        /*0018*/ 	.byte	0x04, 0x2f
        /*001a*/ 	.short	(.L_5 - .L_4)
	.align		4
.L_4:
        /*001c*/ 	.word	index@(_ZN13matmul_l1_reg13matmul_l1_regEiiiPKfS1_Pf)
        /*0020*/ 	.word	0x00000020


	//----- nvinfo : EIATTR_FRAME_SIZE
	.align		4
.L_5:
        /*0024*/ 	.byte	0x04, 0x11
        /*0026*/ 	.short	(.L_7 - .L_6)
	.align		4
.L_6:
        /*0028*/ 	.word	index@(_ZN13matmul_l1_reg13matmul_l1_regEiiiPKfS1_Pf)
        /*002c*/ 	.word	0x00000000


	//----- nvinfo : EIATTR_MIN_STACK_SIZE
	.align		4
.L_7:
        /*0030*/ 	.byte	0x04, 0x12
        /*0032*/ 	.short	(.L_9 - .L_8)
	.align		4
.L_8:
        /*0034*/ 	.word	index@(_ZN13matmul_l1_reg13matmul_l1_regEiiiPKfS1_Pf)
        /*0038*/ 	.word	0x00000000


	//----- nvinfo : EIATTR_MIN_STACK_SIZE
	.align		4
.L_9:
        /*003c*/ 	.byte	0x04, 0x12
        /*003e*/ 	.short	(.L_11 - .L_10)
	.align		4
.L_10:
        /*0040*/ 	.word	index@(_ZN9matmul_l19matmul_l1EiiiPKfS1_Pf)
        /*0044*/ 	.word	0x00000000
.L_11:


//--------------------- .nv.compat                --------------------------
	.section	.nv.compat,"",@"SHT_CUDA_COMPAT_INFO"
	.align	4
        /*0000*/ 	.byte	0x02, 0x09, 0x00, 0x00, 0x02, 0x02, 0x01, 0x00, 0x02, 0x05, 0x05, 0x00, 0x03, 0x07, 0x01, 0x01
        /*0010*/ 	.byte	0x02, 0x03, 0x00, 0x00, 0x02, 0x06, 0x01, 0x00, 0x04, 0x0b, 0x08, 0x00, 0x09, 0x00, 0x00, 0x00
        /*0020*/ 	.byte	0x00, 0x00, 0x00, 0x00


//--------------------- .nv.info._ZN13matmul_l1_reg13matmul_l1_regEiiiPKfS1_Pf --------------------------
	.section	.nv.info._ZN13matmul_l1_reg13matmul_l1_regEiiiPKfS1_Pf,"",@"SHT_CUDA_INFO"
	.sectionflags	@""
	.align	4


	//----- nvinfo : EIATTR_CUDA_API_VERSION
	.align		4
        /*0000*/ 	.byte	0x04, 0x37
        /*0002*/ 	.short	(.L_13 - .L_12)
.L_12:
        /*0004*/ 	.word	0x00000082


	//----- nvinfo : EIATTR_KPARAM_INFO
	.align		4
.L_13:
        /*0008*/ 	.byte	0x04, 0x17
        /*000a*/ 	.short	(.L_15 - .L_14)
.L_14:
        /*000c*/ 	.word	0x00000000
        /*0010*/ 	.short	0x0005
        /*0012*/ 	.short	0x0020
        /*0014*/ 	.byte	0x00, 0xf5, 0x21, 0x00


	//----- nvinfo : EIATTR_KPARAM_INFO
	.align		4
.L_15:
        /*0018*/ 	.byte	0x04, 0x17
        /*001a*/ 	.short	(.L_17 - .L_16)
.L_16:
        /*001c*/ 	.word	0x00000000
        /*0020*/ 	.short	0x0004
        /*0022*/ 	.short	0x0018
        /*0024*/ 	.byte	0x00, 0xf5, 0x21, 0x00


	//----- nvinfo : EIATTR_KPARAM_INFO
	.align		4
.L_17:
        /*0028*/ 	.byte	0x04, 0x17
        /*002a*/ 	.short	(.L_19 - .L_18)
.L_18:
        /*002c*/ 	.word	0x00000000
        /*0030*/ 	.short	0x0003
        /*0032*/ 	.short	0x0010
        /*0034*/ 	.byte	0x00, 0xf5, 0x21, 0x00


	//----- nvinfo : EIATTR_KPARAM_INFO
	.align		4
.L_19:
        /*0038*/ 	.byte	0x04, 0x17
        /*003a*/ 	.short	(.L_21 - .L_20)
.L_20:
        /*003c*/ 	.word	0x00000000
        /*0040*/ 	.short	0x0002
        /*0042*/ 	.short	0x0008
        /*0044*/ 	.byte	0x00, 0xf0, 0x11, 0x00


	//----- nvinfo : EIATTR_KPARAM_INFO
	.align		4
.L_21:
        /*0048*/ 	.byte	0x04, 0x17
        /*004a*/ 	.short	(.L_23 - .L_22)
.L_22:
        /*004c*/ 	.word	0x00000000
        /*0050*/ 	.short	0x0001
        /*0052*/ 	.short	0x0004
        /*0054*/ 	.byte	0x00, 0xf0, 0x11, 0x00


	//----- nvinfo : EIATTR_KPARAM_INFO
	.align		4
.L_23:
        /*0058*/ 	.byte	0x04, 0x17
        /*005a*/ 	.short	(.L_25 - .L_24)
.L_24:
        /*005c*/ 	.word	0x00000000
        /*0060*/ 	.short	0x0000
        /*0062*/ 	.short	0x0000
        /*0064*/ 	.byte	0x00, 0xf0, 0x11, 0x00


	//----- nvinfo : EIATTR_SPARSE_MMA_MASK
	.align		4
.L_25:
        /*0068*/ 	.byte	0x03, 0x50
        /*006a*/ 	.short	0x0000


	//----- nvinfo : EIATTR_MAXREG_COUNT
	.align		4
        /*006c*/ 	.byte	0x03, 0x1b
        /*006e*/ 	.short	0x00ff


	//----- nvinfo : EIATTR_NUM_BARRIERS
	.align		4
        /*0070*/ 	.byte	0x02, 0x4c
        /*0072*/ 	.byte	0x01
	.zero		1


	//----- nvinfo : EIATTR_MERCURY_ISA_VERSION
	.align		4
        /*0074*/ 	.byte	0x03, 0x5f
        /*0076*/ 	.short	0x0101


	//----- nvinfo : EIATTR_VRC_CTA_INIT_COUNT
	.align		4
        /*0078*/ 	.byte	0x02, 0x4a
	.zero		1
	.zero		1


	//----- nvinfo : EIATTR_EXIT_INSTR_OFFSETS
	.align		4
        /*007c*/ 	.byte	0x04, 0x1c
        /*007e*/ 	.short	(.L_27 - .L_26)


	//   ....[0]....
.L_26:
        /*0080*/ 	.word	0x00000100


	//   ....[1]....
        /*0084*/ 	.word	0x00001650


	//----- nvinfo : EIATTR_CBANK_PARAM_SIZE
	.align		4
.L_27:
        /*0088*/ 	.byte	0x03, 0x19
        /*008a*/ 	.short	0x0028


	//----- nvinfo : EIATTR_PARAM_CBANK
	.align		4
        /*008c*/ 	.byte	0x04, 0x0a
        /*008e*/ 	.short	(.L_29 - .L_28)
	.align		4
.L_28:
        /*0090*/ 	.word	index@(.nv.constant0._ZN13matmul_l1_reg13matmul_l1_regEiiiPKfS1_Pf)
        /*0094*/ 	.short	0x0380
        /*0096*/ 	.short	0x0028


	//----- nvinfo : EIATTR_SW_WAR
	.align		4
.L_29:
        /*0098*/ 	.byte	0x04, 0x36
        /*009a*/ 	.short	(.L_31 - .L_30)
.L_30:
        /*009c*/ 	.word	0x00000008
.L_31:


//--------------------- .nv.info._ZN9matmul_l19matmul_l1EiiiPKfS1_Pf --------------------------
	.section	.nv.info._ZN9matmul_l19matmul_l1EiiiPKfS1_Pf,"",@"SHT_CUDA_INFO"
	.sectionflags	@""
	.align	4


	//----- nvinfo : EIATTR_CUDA_API_VERSION
	.align		4
        /*0000*/ 	.byte	0x04, 0x37
        /*0002*/ 	.short	(.L_33 - .L_32)
.L_32:
        /*0004*/ 	.word	0x00000082


	//----- nvinfo : EIATTR_KPARAM_INFO
	.align		4
.L_33:
        /*0008*/ 	.byte	0x04, 0x17
        /*000a*/ 	.short	(.L_35 - .L_34)
.L_34:
        /*000c*/ 	.word	0x00000000
        /*0010*/ 	.short	0x0005
        /*0012*/ 	.short	0x0020
        /*0014*/ 	.byte	0x00, 0xf5, 0x21, 0x00


	//----- nvinfo : EIATTR_KPARAM_INFO
	.align		4
.L_35:
        /*0018*/ 	.byte	0x04, 0x17
        /*001a*/ 	.short	(.L_37 - .L_36)
.L_36:
        /*001c*/ 	.word	0x00000000
        /*0020*/ 	.short	0x0004
        /*0022*/ 	.short	0x0018
        /*0024*/ 	.byte	0x00, 0xf5, 0x21, 0x00


	//----- nvinfo : EIATTR_KPARAM_INFO
	.align		4
.L_37:
        /*0028*/ 	.byte	0x04, 0x17
        /*002a*/ 	.short	(.L_39 - .L_38)
.L_38:
        /*002c*/ 	.word	0x00000000
        /*0030*/ 	.short	0x0003
        /*0032*/ 	.short	0x0010
        /*0034*/ 	.byte	0x00, 0xf5, 0x21, 0x00


	//----- nvinfo : EIATTR_KPARAM_INFO
	.align		4
.L_39:
        /*0038*/ 	.byte	0x04, 0x17
        /*003a*/ 	.short	(.L_41 - .L_40)
.L_40:
        /*003c*/ 	.word	0x00000000
        /*0040*/ 	.short	0x0002
        /*0042*/ 	.short	0x0008
        /*0044*/ 	.byte	0x00, 0xf0, 0x11, 0x00


	//----- nvinfo : EIATTR_KPARAM_INFO
	.align		4
.L_41:
        /*0048*/ 	.byte	0x04, 0x17
        /*004a*/ 	.short	(.L_43 - .L_42)
.L_42:
        /*004c*/ 	.word	0x00000000
        /*0050*/ 	.short	0x0001
        /*0052*/ 	.short	0x0004
        /*0054*/ 	.byte	0x00, 0xf0, 0x11, 0x00


	//----- nvinfo : EIATTR_KPARAM_INFO
	.align		4
.L_43:
        /*0058*/ 	.byte	0x04, 0x17
        /*005a*/ 	.short	(.L_45 - .L_44)
.L_44:
        /*005c*/ 	.word	0x00000000
        /*0060*/ 	.short	0x0000
        /*0062*/ 	.short	0x0000
        /*0064*/ 	.byte	0x00, 0xf0, 0x11, 0x00


	//----- nvinfo : EIATTR_SPARSE_MMA_MASK
	.align		4
.L_45:
        /*0068*/ 	.byte	0x03, 0x50
        /*006a*/ 	.short	0x0000


	//----- nvinfo : EIATTR_MAXREG_COUNT
	.align		4
        /*006c*/ 	.byte	0x03, 0x1b
        /*006e*/ 	.short	0x00ff


	//----- nvinfo : EIATTR_NUM_BARRIERS
	.align		4
        /*0070*/ 	.byte	0x02, 0x4c
        /*0072*/ 	.byte	0x01
	.zero		1


	//----- nvinfo : EIATTR_MERCURY_ISA_VERSION
	.align		4
        /*0074*/ 	.byte	0x03, 0x5f
        /*0076*/ 	.short	0x0101


	//----- nvinfo : EIATTR_VRC_CTA_INIT_COUNT
	.align		4
        /*0078*/ 	.byte	0x02, 0x4a
	.zero		1
	.zero		1


	//----- nvinfo : EIATTR_EXIT_INSTR_OFFSETS
	.align		4
        /*007c*/ 	.byte	0x04, 0x1c
        /*007e*/ 	.short	(.L_47 - .L_46)


	//   ....[0]....
.L_46:
        /*0080*/ 	.word	0x000000c0


	//   ....[1]....
        /*0084*/ 	.word	0x00000b10


	//----- nvinfo : EIATTR_CBANK_PARAM_SIZE
	.align		4
.L_47:
        /*0088*/ 	.byte	0x03, 0x19
        /*008a*/ 	.short	0x0028


	//----- nvinfo : EIATTR_PARAM_CBANK
	.align		4
        /*008c*/ 	.byte	0x04, 0x0a
        /*008e*/ 	.short	(.L_49 - .L_48)
	.align		4
.L_48:
        /*0090*/ 	.word	index@(.nv.constant0._ZN9matmul_l19matmul_l1EiiiPKfS1_Pf)
        /*0094*/ 	.short	0x0380
        /*0096*/ 	.short	0x0028


	//----- nvinfo : EIATTR_SW_WAR
	.align		4
.L_49:
        /*0098*/ 	.byte	0x04, 0x36
        /*009a*/ 	.short	(.L_51 - .L_50)
.L_50:
        /*009c*/ 	.word	0x00000008
.L_51:


//--------------------- .nv.callgraph             --------------------------
	.section	.nv.callgraph,"",@"SHT_CUDA_CALLGRAPH"
	.align	4
	.sectionentsize	8
	.align		4
        /*0000*/ 	.word	0x00000000
	.align		4
        /*0004*/ 	.word	0xffffffff
	.align		4
        /*0008*/ 	.word	0x00000000
	.align		4
        /*000c*/ 	.word	0xfffffffe
	.align		4
        /*0010*/ 	.word	0x00000000
	.align		4
        /*0014*/ 	.word	0xfffffffd
	.align		4
        /*0018*/ 	.word	0x00000000
	.align		4
        /*001c*/ 	.word	0xfffffffc


//--------------------- .text._ZN13matmul_l1_reg13matmul_l1_regEiiiPKfS1_Pf --------------------------
	.section	.text._ZN13matmul_l1_reg13matmul_l1_regEiiiPKfS1_Pf,"ax",@progbits
	.align	128
        .global         _ZN13matmul_l1_reg13matmul_l1_regEiiiPKfS1_Pf
        .type           _ZN13matmul_l1_reg13matmul_l1_regEiiiPKfS1_Pf,@function
        .size           _ZN13matmul_l1_reg13matmul_l1_regEiiiPKfS1_Pf,(.L_x_18 - _ZN13matmul_l1_reg13matmul_l1_regEiiiPKfS1_Pf)
        .other          _ZN13matmul_l1_reg13matmul_l1_regEiiiPKfS1_Pf,@"STO_CUDA_ENTRY STV_DEFAULT"
_ZN13matmul_l1_reg13matmul_l1_regEiiiPKfS1_Pf:
.text._ZN13matmul_l1_reg13matmul_l1_regEiiiPKfS1_Pf:
[----:B------:R-:W-:Y:S01]  /*0000*/  LDC R1, c[0x0][0x37c] ;  /* 0x0000df00ff017b82 */ /* 0x000fe20000000800 */
[----:B------:R-:W0:Y:S01]  /*0010*/  S2R R5, SR_TID.X ;  /* 0x0000000000057919 */ /* 0x000e220000002100 */
[----:B------:R-:W1:Y:S01]  /*0020*/  LDCU UR15, c[0x0][0x360] ;  /* 0x00006c00ff0f77ac */ /* 0x000e620008000800 */
[----:B------:R-:W2:Y:S01]  /*0030*/  S2R R4, SR_TID.Y ;  /* 0x0000000000047919 */ /* 0x000ea20000002200 */
[----:B------:R-:W3:Y:S01]  /*0040*/  LDCU UR16, c[0x0][0x364] ;  /* 0x00006c80ff1077ac */ /* 0x000ee20008000800 */
[----:B------:R-:W4:Y:S01]  /*0050*/  S2R R14, SR_CTAID.X ;  /* 0x00000000000e7919 */ /* 0x000f220000002500 */
[----:B------:R-:W5:Y:S01]  /*0060*/  LDCU.64 UR18, c[0x0][0x380] ;  /* 0x00007000ff1277ac */ /* 0x000f620008000a00 */
[----:B------:R-:W5:Y:S01]  /*0070*/  S2R R15, SR_CTAID.Y ;  /* 0x00000000000f7919 */ /* 0x000f620000002600 */
[----:B-1----:R-:W-:Y:S02]  /*0080*/  USHF.L.U32 UR9, UR15, 0x1, URZ ;  /* 0x000000010f097899 */ /* 0x002fe400080006ff */
[----:B---3--:R-:W-:Y:S01]  /*0090*/  USHF.L.U32 UR12, UR16, 0x1, URZ ;  /* 0x00000001100c7899 */ /* 0x008fe200080006ff */
[----:B0-----:R-:W-:-:S02]  /*00a0*/  SHF.L.U32 R21, R5, 0x1, RZ ;  /* 0x0000000105157819 */ /* 0x001fc400000006ff */
[----:B--2---:R-:W-:-:S03]  /*00b0*/  SHF.L.U32 R20, R4, 0x1, RZ ;  /* 0x0000000104147819 */ /* 0x004fc600000006ff */
[----:B----4-:R-:W-:Y:S02]  /*00c0*/  IMAD R14, R14, UR9, R21 ;  /* 0x000000090e0e7c24 */ /* 0x010fe4000f8e0215 */
[----:B-----5:R-:W-:-:S03]  /*00d0*/  IMAD R15, R15, UR12, R20 ;  /* 0x0000000c0f0f7c24 */ /* 0x020fc6000f8e0214 */
[----:B------:R-:W-:-:S04]  /*00e0*/  ISETP.GE.U32.AND P0, PT, R14, UR19, PT ;  /* 0x000000130e007c0c */ /* 0x000fc8000bf06070 */
[----:B------:R-:W-:-:S13]  /*00f0*/  ISETP.GE.U32.OR P0, PT, R15, UR18, P0 ;  /* 0x000000120f007c0c */ /* 0x000fda0008706470 */
[----:B------:R-:W-:Y:S05]  /*0100*/  @P0 EXIT ;  /* 0x000000000000094d */ /* 0x000fea0003800000 */
[----:B------:R-:W0:Y:S01]  /*0110*/  LDCU UR6, c[0x0][0x388] ;  /* 0x00007100ff0677ac */ /* 0x000e220008000800 */
[----:B------:R-:W-:Y:S02]  /*0120*/  CS2R R26, SRZ ;  /* 0x00000000001a7805 */ /* 0x000fe4000001ff00 */
[----:B------:R-:W-:Y:S01]  /*0130*/  CS2R R24, SRZ ;  /* 0x0000000000187805 */ /* 0x000fe2000001ff00 */
[----:B------:R-:W1:Y:S01]  /*0140*/  LDCU.64 UR10, c[0x0][0x358] ;  /* 0x00006b00ff0a77ac */ /* 0x000e620008000a00 */
[----:B0-----:R-:W-:-:S04]  /*0150*/  UIADD3 UR6, UPT, UPT, UR9, -0x1, UR6 ;  /* 0xffffffff09067890 */ /* 0x001fc8000fffe006 */
[----:B------:R-:W-:-:S09]  /*0160*/  UISETP.GT.U32.AND UP0, UPT, UR9, UR6, UPT ;  /* 0x000000060900728c */ /* 0x000fd2000bf04070 */
[----:B-1----:R-:W-:Y:S05]  /*0170*/  BRA.U UP0, `(.L_x_0) ;  /* 0x0000001500087547 */ /* 0x002fea000b800000 */
[----:B------:R-:W0:Y:S01]  /*0180*/  I2F.U32.RP R0, UR9 ;  /* 0x0000000900007d06 */ /* 0x000e220008209000 */
[----:B------:R-:W-:Y:S01]  /*0190*/  UIADD3 UR7, UPT, UPT, URZ, -UR9, URZ ;  /* 0x80000009ff077290 */ /* 0x000fe2000fffe0ff */
[----:B------:R-:W1:Y:S01]  /*01a0*/  S2UR UR8, SR_CgaCtaId ;  /* 0x00000000000879c3 */ /* 0x000e620000008800 */
[----:B------:R-:W-:Y:S01]  /*01b0*/  UMOV UR4, URZ ;  /* 0x000000ff00047c82 */ /* 0x000fe20008000000 */
[----:B------:R-:W-:Y:S01]  /*01c0*/  UISETP.NE.U32.AND UP2, UPT, UR9, URZ, UPT ;  /* 0x000000ff0900728c */ /* 0x000fe2000bf45070 */
[----:B------:R-:W-:Y:S01]  /*01d0*/  LEA R3, R4, 0x8, 0x4 ;  /* 0x0000000804037811 */ /* 0x000fe200078e20ff */
[----:B------:R-:W-:Y:S01]  /*01e0*/  USHF.L.U32 UR17, UR15, 0x4, URZ ;  /* 0x000000040f117899 */ /* 0x000fe200080006ff */
[----:B------:R-:W-:Y:S01]  /*01f0*/  IMAD R12, R20, UR9, RZ ;  /* 0x00000009140c7c24 */ /* 0x000fe2000f8e02ff */
[----:B------:R-:W-:Y:S01]  /*0200*/  SHF.L.U32 R5, R5, 0x3, RZ ;  /* 0x0000000305057819 */ /* 0x000fe200000006ff */
[----:B------:R-:W-:-:S03]  /*0210*/  HFMA2 R26, -RZ, RZ, 0, 0 ;  /* 0x00000000ff1a7431 */ /* 0x000fc600000001ff */
[----:B------:R-:W-:Y:S01]  /*0220*/  IADD3 R13, PT, PT, R21, R12, RZ ;  /* 0x0000000c150d7210 */ /* 0x000fe20007ffe0ff */
[----:B0-----:R-:W0:Y:S02]  /*0230*/  MUFU.RCP R0, R0 ;  /* 0x0000000000007308 */ /* 0x001e240000001000 */
[----:B0-----:R-:W-:Y:S02]  /*0240*/  IADD3 R2, PT, PT, R0, 0xffffffe, RZ ;  /* 0x0ffffffe00027810 */ /* 0x001fe40007ffe0ff */
[----:B------:R-:W0:Y:S04]  /*0250*/  LDC R0, c[0x0][0x360] ;  /* 0x0000d800ff007b82 */ /* 0x000e280000000800 */
[----:B------:R-:W2:Y:S02]  /*0260*/  F2I.FTZ.U32.TRUNC.NTZ R2, R2 ;  /* 0x0000000200027305 */ /* 0x000ea4000021f000 */
[----:B--2---:R-:W-:-:S13]  /*0270*/  R2UR UR5, R2 ;  /* 0x00000000020572ca */ /* 0x004fda00000e0000 */
[----:B------:R-:W-:-:S04]  /*0280*/  UIMAD UR7, UR7, UR5, URZ ;  /* 0x00000005070772a4 */ /* 0x000fc8000f8e02ff */
[----:B------:R-:W-:-:S04]  /*0290*/  UIMAD.WIDE.U32 UR4, UR5, UR7, UR4 ;  /* 0x00000007050472a5 */ /* 0x000fc8000f8e0004 */
[----:B------:R-:W-:-:S07]  /*02a0*/  UIMAD.WIDE.U32 UR4, UR5, UR6, URZ ;  /* 0x00000006050472a5 */ /* 0x000fce000f8e00ff */
[----:B------:R-:W-:Y:S01]  /*02b0*/  UMOV UR7, UR5 ;  /* 0x0000000500077c82 */ /* 0x000fe20008000000 */
[----:B------:R-:W-:Y:S01]  /*02c0*/  UMOV UR5, 0x400 ;  /* 0x0000040000057882 */ /* 0x000fe20000000000 */
[----:B------:R-:W-:Y:S02]  /*02d0*/  UIADD3 UR4, UPT, UPT, -UR7, URZ, URZ ;  /* 0x000000ff07047290 */ /* 0x000fe4000fffe1ff */
[----:B-1----:R-:W-:Y:S02]  /*02e0*/  ULEA UR5, UR8, UR5, 0x18 ;  /* 0x0000000508057291 */ /* 0x002fe4000f8ec0ff */
[----:B------:R-:W-:Y:S02]  /*02f0*/  UIMAD UR6, UR9, UR4, UR6 ;  /* 0x00000004090672a4 */ /* 0x000fe4000f8e0206 */
[----:B------:R-:W-:Y:S02]  /*0300*/  UIMAD UR4, UR9, UR12, URZ ;  /* 0x0000000c090472a4 */ /* 0x000fe4000f8e02ff */
[----:B------:R-:W-:Y:S01]  /*0310*/  UISETP.GE.U32.AND UP0, UPT, UR6, UR9, UPT ;  /* 0x000000090600728c */ /* 0x000fe2000bf06070 */
[----:B------:R-:W-:-:S02]  /*0320*/  MOV R8, UR5 ;  /* 0x0000000500087c02 */ /* 0x000fc40008000f00 */
[----:B------:R-:W-:-:S03]  /*0330*/  LEA R13, R13, UR5, 0x2 ;  /* 0x000000050d0d7c11 */ /* 0x000fc6000f8e10ff */
[--C-:B------:R-:W-:Y:S01]  /*0340*/  IMAD R2, R4, UR17, R8.reuse ;  /* 0x0000001104027c24 */ /* 0x100fe2000f8e0208 */
[----:B------:R-:W-:Y:S01]  /*0350*/  MOV R4, UR17 ;  /* 0x0000001100047c02 */ /* 0x000fe20008000f00 */
[----:B------:R-:W-:-:S03]  /*0360*/  IMAD R8, R3, UR15, R8 ;  /* 0x0000000f03087c24 */ /* 0x000fc6000f8e0208 */
[----:B------:R-:W-:Y:S01]  /*0370*/  @UP0 UIADD3 UR6, UPT, UPT, -UR9, UR6, URZ ;  /* 0x0000000609060290 */ /* 0x000fe2000fffe1ff */
[----:B------:R-:W-:Y:S01]  /*0380*/  IMAD R3, R4, UR16, R5 ;  /* 0x0000001004037c24 */ /* 0x000fe2000f8e0205 */
[----:B------:R-:W-:Y:S02]  /*0390*/  @UP0 UIADD3 UR7, UPT, UPT, UR7, 0x1, URZ ;  /* 0x0000000107070890 */ /* 0x000fe4000fffe0ff */
[----:B------:R-:W-:Y:S02]  /*03a0*/  UISETP.GE.U32.AND UP1, UPT, UR6, UR9, UPT ;  /* 0x000000090600728c */ /* 0x000fe4000bf26070 */
[----:B------:R-:W-:-:S04]  /*03b0*/  USHF.L.U32 UR6, UR16, 0x4, URZ ;  /* 0x0000000410067899 */ /* 0x000fc800080006ff */
[----:B------:R-:W-:Y:S02]  /*03c0*/  UIADD3 UR13, UPT, UPT, UR6, 0x8, URZ ;  /* 0x00000008060d7890 */ /* 0x000fe4000fffe0ff */
[----:B------:R-:W-:Y:S02]  /*03d0*/  UIADD3 UR14, UPT, UPT, UR6, 0x10, URZ ;  /* 0x00000010060e7890 */ /* 0x000fe4000fffe0ff */
[----:B------:R-:W-:Y:S02]  /*03e0*/  UIADD3 UR8, UPT, UPT, UR6, 0x18, URZ ;  /* 0x0000001806087890 */ /* 0x000fe4000fffe0ff */
[----:B------:R-:W-:Y:S01]  /*03f0*/  @UP1 UIADD3 UR7, UPT, UPT, UR7, 0x1, URZ ;  /* 0x0000000107071890 */ /* 0x000fe2000fffe0ff */
[C-C-:B0-----:R-:W-:Y:S01]  /*0400*/  IMAD R7, R0.reuse, UR13, R5.reuse ;  /* 0x0000000d00077c24 */ /* 0x141fe2000f8e0205 */
[----:B------:R-:W-:Y:S01]  /*0410*/  @!UP2 ULOP3.LUT UR7, URZ, UR9, URZ, 0x33, !UPT ;  /* 0x00000009ff07a292 */ /* 0x000fe2000f8e33ff */
[C-C-:B------:R-:W-:Y:S01]  /*0420*/  IMAD R6, R0.reuse, UR14, R5.reuse ;  /* 0x0000000e00067c24 */ /* 0x140fe2000f8e0205 */
[----:B------:R-:W-:Y:S01]  /*0430*/  ULEA UR6, UR4, UR5, 0x2 ;  /* 0x0000000504067291 */ /* 0x000fe2000f8e10ff */
[----:B------:R-:W-:Y:S01]  /*0440*/  IMAD R4, R0, UR8, R5 ;  /* 0x0000000800047c24 */ /* 0x000fe2000f8e0205 */
[----:B------:R-:W-:Y:S01]  /*0450*/  UISETP.LT.U32.AND UP0, UPT, UR7, 0x1, UPT ;  /* 0x000000010700788c */ /* 0x000fe2000bf01070 */
[----:B------:R-:W-:Y:S01]  /*0460*/  IADD3 R5, PT, PT, R8, 0x8, RZ ;  /* 0x0000000808057810 */ /* 0x000fe20007ffe0ff */
[----:B------:R-:W-:-:S02]  /*0470*/  UMOV UR4, URZ ;  /* 0x000000ff00047c82 */ /* 0x000fc40008000000 */
[----:B------:R-:W-:-:S12]  /*0480*/  USEL UR7, UR7, 0x1, !UP0 ;  /* 0x0000000107077887 */ /* 0x000fd8000c000000 */
.L_x_8:
[----:B0-----:R-:W0:Y:S01]  /*0490*/  LDC.64 R28, c[0x0][0x398] ;  /* 0x0000e600ff1c7b82 */ /* 0x001e220000000a00 */
[----:B------:R-:W1:Y:S01]  /*04a0*/  LDCU UR19, c[0x0][0x384] ;  /* 0x00007080ff1377ac */ /* 0x000e620008000800 */
[----:B------:R-:W-:Y:S01]  /*04b0*/  MOV R9, UR4 ;  /* 0x0000000400097c02 */ /* 0x000fe20008000f00 */
[----:B------:R-:W2:Y:S04]  /*04c0*/  LDCU UR5, c[0x0][0x388] ;  /* 0x00007100ff0577ac */ /* 0x000ea80008000800 */
[----:B------:R-:W-:-:S04]  /*04d0*/  IMAD R11, R9, UR12, R20 ;  /* 0x0000000c090b7c24 */ /* 0x000fc8000f8e0214 */
[----:B-1----:R-:W-:-:S04]  /*04e0*/  IMAD R11, R11, UR19, R14 ;  /* 0x000000130b0b7c24 */ /* 0x002fc8000f8e020e */
[----:B0-----:R-:W-:-:S05]  /*04f0*/  IMAD.WIDE.U32 R22, R11, 0x4, R28 ;  /* 0x000000040b167825 */ /* 0x001fca00078e001c */
[----:B------:R-:W3:Y:S01]  /*0500*/  LDG.E R8, desc[UR10][R22.64] ;  /* 0x0000000a16087981 */ /* 0x000ee2000c1e1900 */
[----:B------:R-:W-:-:S04]  /*0510*/  IADD3 R11, PT, PT, R11, UR19, RZ ;  /* 0x000000130b0b7c10 */ /* 0x000fc8000fffe0ff */
[C---:B------:R-:W-:Y:S01]  /*0520*/  IADD3 R19, PT, PT, R11.reuse, 0x1, RZ ;  /* 0x000000010b137810 */ /* 0x040fe20007ffe0ff */
[--C-:B------:R-:W-:Y:S02]  /*0530*/  IMAD.WIDE.U32 R16, R11, 0x4, R28.reuse ;  /* 0x000000040b107825 */ /* 0x100fe400078e001c */
[----:B------:R-:W0:Y:S02]  /*0540*/  LDC.64 R10, c[0x0][0x390] ;  /* 0x0000e400ff0a7b82 */ /* 0x000e240000000a00 */
[----:B------:R-:W-:Y:S01]  /*0550*/  IMAD.WIDE.U32 R28, R19, 0x4, R28 ;  /* 0x00000004131c7825 */ /* 0x000fe200078e001c */
[----:B------:R-:W4:Y:S03]  /*0560*/  LDG.E R22, desc[UR10][R22.64+0x4] ;  /* 0x0000040a16167981 */ /* 0x000f26000c1e1900 */
[----:B------:R-:W-:Y:S01]  /*0570*/  IMAD R9, R9, UR9, R21 ;  /* 0x0000000909097c24 */ /* 0x000fe2000f8e0215 */
[----:B------:R1:W5:Y:S04]  /*0580*/  LDG.E R19, desc[UR10][R16.64] ;  /* 0x0000000a10137981 */ /* 0x000368000c1e1900 */
[----:B------:R2:W5:Y:S01]  /*0590*/  LDG.E R18, desc[UR10][R28.64] ;  /* 0x0000000a1c127981 */ /* 0x000562000c1e1900 */
[----:B-1----:R-:W-:Y:S01]  /*05a0*/  IADD3 R16, PT, PT, R21, R12, RZ ;  /* 0x0000000c15107210 */ /* 0x002fe20007ffe0ff */
[----:B--2---:R-:W-:-:S03]  /*05b0*/  IMAD R29, R15, UR5, R9 ;  /* 0x000000050f1d7c24 */ /* 0x004fc6000f8e0209 */
[----:B------:R-:W-:Y:S01]  /*05c0*/  LEA R23, R16, UR6, 0x2 ;  /* 0x0000000610177c11 */ /* 0x000fe2000f8e10ff */
[----:B0-----:R-:W-:-:S05]  /*05d0*/  IMAD.WIDE.U32 R16, R29, 0x4, R10 ;  /* 0x000000041d107825 */ /* 0x001fca00078e000a */
[----:B------:R-:W2:Y:S04]  /*05e0*/  LDG.E R9, desc[UR10][R16.64+0x4] ;  /* 0x0000040a10097981 */ /* 0x000ea8000c1e1900 */
[----:B---3--:R0:W-:Y:S04]  /*05f0*/  STS [R23], R8 ;  /* 0x0000000817007388 */ /* 0x0081e80000000800 */
[----:B0-----:R-:W2:Y:S01]  /*0600*/  LDG.E R8, desc[UR10][R16.64] ;  /* 0x0000000a10087981 */ /* 0x001ea2000c1e1900 */
[----:B------:R-:W-:-:S03]  /*0610*/  IADD3 R29, PT, PT, R29, UR5, RZ ;  /* 0x000000051d1d7c10 */ /* 0x000fc6000fffe0ff */
[----:B--2---:R0:W-:Y:S02]  /*0620*/  STS.64 [R13], R8 ;  /* 0x000000080d007388 */ /* 0x0041e40000000a00 */
[C---:B0-----:R-:W-:Y:S01]  /*0630*/  IADD3 R9, PT, PT, R29.reuse, 0x1, RZ ;  /* 0x000000011d097810 */ /* 0x041fe20007ffe0ff */
[----:B------:R-:W-:-:S04]  /*0640*/  IMAD.WIDE.U32 R28, R29, 0x4, R10 ;  /* 0x000000041d1c7825 */ /* 0x000fc800078e000a */
[----:B------:R-:W-:Y:S02]  /*0650*/  IMAD.WIDE.U32 R16, R9, 0x4, R10 ;  /* 0x0000000409107825 */ /* 0x000fe400078e000a */
[----:B------:R0:W2:Y:S04]  /*0660*/  LDG.E R10, desc[UR10][R28.64] ;  /* 0x0000000a1c0a7981 */ /* 0x0000a8000c1e1900 */
[----:B------:R-:W2:Y:S01]  /*0670*/  LDG.E R11, desc[UR10][R16.64] ;  /* 0x0000000a100b7981 */ /* 0x000ea2000c1e1900 */
[C---:B0-----:R-:W-:Y:S02]  /*0680*/  LEA R28, R0.reuse, R23, 0x3 ;  /* 0x00000017001c7211 */ /* 0x041fe400078e18ff */
[----:B------:R-:W-:Y:S01]  /*0690*/  LEA R29, R0, R13, 0x3 ;  /* 0x0000000d001d7211 */ /* 0x000fe200078e18ff */
[----:B----4-:R0:W-:Y:S04]  /*06a0*/  STS [R23+0x4], R22 ;  /* 0x0000041617007388 */ /* 0x0101e80000000800 */
[----:B-----5:R0:W-:Y:S01]  /*06b0*/  STS [R28], R19 ;  /* 0x000000131c007388 */ /* 0x0201e20000000800 */
[----:B------:R-:W-:Y:S01]  /*06c0*/  UISETP.NE.AND UP0, UPT, UR15, 0x1, UPT ;  /* 0x000000010f00788c */ /* 0x000fe2000bf05270 */
[----:B------:R-:W-:Y:S01]  /*06d0*/  MOV R8, RZ ;  /* 0x000000ff00087202 */ /* 0x000fe20000000f00 */
[----:B------:R-:W-:-:S04]  /*06e0*/  UIADD3 UR4, UPT, UPT, UR4, 0x1, URZ ;  /* 0x0000000104047890 */ /* 0x000fc8000fffe0ff */
[----:B------:R-:W-:Y:S01]  /*06f0*/  UISETP.NE.AND UP1, UPT, UR4, UR7, UPT ;  /* 0x000000070400728c */ /* 0x000fe2000bf25270 */
[----:B--2---:R0:W-:Y:S04]  /*0700*/  STS.64 [R29], R10 ;  /* 0x0000000a1d007388 */ /* 0x0041e80000000a00 */
[----:B------:R0:W-:Y:S01]  /*0710*/  STS [R28+0x4], R18 ;  /* 0x000004121c007388 */ /* 0x0001e20000000800 */
[----:B------:R-:W-:Y:S06]  /*0720*/  BAR.SYNC.DEFER_BLOCKING 0x0 ;  /* 0x0000000000007b1d */ /* 0x000fec0000010000 */
[----:B------:R-:W-:Y:S05]  /*0730*/  BRA.U !UP0, `(.L_x_1) ;  /* 0x0000000d08307547 */ /* 0x000fea000b800000 */
[----:B------:R-:W1:Y:S01]  /*0740*/  S2UR UR9, SR_CgaCtaId ;  /* 0x00000000000979c3 */ /* 0x000e620000008800 */
[----:B------:R-:W-:Y:S01]  /*0750*/  ULOP3.LUT UR5, UR15, 0xfffffffe, URZ, 0xc0, !UPT ;  /* 0xfffffffe0f057892 */ /* 0x000fe2000f8ec0ff */
[----:B0-----:R-:W-:Y:S01]  /*0760*/  MOV R23, R5 ;  /* 0x0000000500177202 */ /* 0x001fe20000000f00 */
[----:B------:R-:W-:Y:S01]  /*0770*/  UMOV UR8, 0x400 ;  /* 0x0000040000087882 */ /* 0x000fe20000000000 */
[----:B------:R-:W-:Y:S01]  /*0780*/  MOV R22, R2 ;  /* 0x0000000200167202 */ /* 0x000fe20000000f00 */
[----:B------:R-:W-:-:S04]  /*0790*/  UIADD3 UR5, UPT, UPT, -UR5, URZ, URZ ;  /* 0x000000ff05057290 */ /* 0x000fc8000fffe1ff */
[----:B------:R-:W-:Y:S02]  /*07a0*/  UISETP.GE.AND UP0, UPT, UR5, URZ, UPT ;  /* 0x000000ff0500728c */ /* 0x000fe4000bf06270 */
[----:B-1----:R-:W-:-:S07]  /*07b0*/  ULEA UR8, UR9, UR8, 0x18 ;  /* 0x0000000809087291 */ /* 0x002fce000f8ec0ff */
[----:B------:R-:W-:Y:S05]  /*07c0*/  BRA.U UP0, `(.L_x_2) ;  /* 0x00000009008c7547 */ /* 0x000fea000b800000 */
[----:B------:R-:W-:Y:S02]  /*07d0*/  UIADD3 UR9, UPT, UPT, -UR5, URZ, URZ ;  /* 0x000000ff05097290 */ /* 0x000fe4000fffe1ff */
[----:B------:R-:W-:Y:S02]  /*07e0*/  UPLOP3.LUT UP0, UPT, UPT, UPT, UPT, 0x80, 0x8 ;  /* 0x000000000008789c */ /* 0x000fe40003f0f070 */
[----:B------:R-:W-:-:S09]  /*07f0*/  UISETP.GT.AND UP2, UPT, UR9, 0x6, UPT ;  /* 0x000000060900788c */ /* 0x000fd2000bf44270 */
[----:B------:R-:W-:Y:S05]  /*0800*/  BRA.U !UP2, `(.L_x_3) ;  /* 0x000000050a987547 */ /* 0x000fea000b800000 */
[----:B------:R-:W-:-:S11]  /*0810*/  UPLOP3.LUT UP0, UPT, UPT, UPT, UPT, 0x40, 0x4 ;  /* 0x000000000004789c */ /* 0x000fd60003f0e870 */
.L_x_4:
[----:B------:R-:W-:Y:S01]  /*0820*/  LDS.64 R18, [R3+UR8] ;  /* 0x0000000803127984 */ /* 0x000fe20008000a00 */
[----:B------:R-:W-:-:S03]  /*0830*/  UIADD3 UR5, UPT, UPT, UR5, 0x8, URZ ;  /* 0x0000000805057890 */ /* 0x000fc6000fffe0ff */
[----:B------:R-:W0:Y:S01]  /*0840*/  LDS.128 R8, [R22] ;  /* 0x0000000016087984 */ /* 0x000e220000000c00 */
[----:B------:R-:W-:-:S03]  /*0850*/  UISETP.GE.AND UP2, UPT, UR5, -0x6, UPT ;  /* 0xfffffffa0500788c */ /* 0x000fc6000bf46270 */
[----:B------:R-:W1:Y:S01]  /*0860*/  LDS.64 R16, [R23+-0x8] ;  /* 0xfffff80017107984 */ /* 0x000e620000000a00 */
[C---:B0-----:R-:W-:Y:S01]  /*0870*/  FFMA R28, R8.reuse, R18, R27 ;  /* 0x00000012081c7223 */ /* 0x041fe2000000001b */
[----:B------:R-:W-:Y:S01]  /*0880*/  FFMA R8, R8, R19, R24 ;  /* 0x0000001308087223 */ /* 0x000fe20000000018 */
[-C--:B-1----:R-:W-:Y:S01]  /*0890*/  FFMA R24, R18, R16.reuse, R25 ;  /* 0x0000001012187223 */ /* 0x082fe20000000019 */
[----:B------:R-:W-:Y:S02]  /*08a0*/  FFMA R16, R19, R16, R26 ;  /* 0x0000001013107223 */ /* 0x000fe4000000001a */
[----:B------:R-:W0:Y:S02]  /*08b0*/  LDS.64 R18, [R7+UR8] ;  /* 0x0000000807127984 */ /* 0x000e240008000a00 */
[CC--:B0-----:R-:W-:Y:S01]  /*08c0*/  FFMA R27, R9.reuse, R18.reuse, R28 ;  /* 0x00000012091b7223 */ /* 0x0c1fe2000000001c */
[-C--:B------:R-:W-:Y:S01]  /*08d0*/  FFMA R28, R9, R19.reuse, R8 ;  /* 0x00000013091c7223 */ /* 0x080fe20000000008 */
[C---:B------:R-:W-:Y:S01]  /*08e0*/  FFMA R25, R17.reuse, R18, R24 ;  /* 0x0000001211197223 */ /* 0x040fe20000000018 */
[----:B------:R-:W0:Y:S01]  /*08f0*/  LDS.64 R8, [R6+UR8] ;  /* 0x0000000806087984 */ /* 0x000e220008000a00 */
[----:B------:R-:W-:-:S03]  /*0900*/  FFMA R24, R17, R19, R16 ;  /* 0x0000001311187223 */ /* 0x000fc60000000010 */
[----:B------:R-:W1:Y:S04]  /*0910*/  LDS.64 R16, [R23] ;  /* 0x0000000017107984 */ /* 0x000e680000000a00 */
[----:B------:R-:W2:Y:S01]  /*0920*/  LDS.64 R18, [R4+UR8] ;  /* 0x0000000804127984 */ /* 0x000ea20008000a00 */
[----:B------:R-:W-:Y:S01]  /*0930*/  ULEA UR8, UR15, UR8, 0x5 ;  /* 0x000000080f087291 */ /* 0x000fe2000f8e28ff */
[C---:B0-----:R-:W-:Y:S01]  /*0940*/  FFMA R26, R10.reuse, R8, R27 ;  /* 0x000000080a1a7223 */ /* 0x041fe2000000001b */
[----:B------:R-:W-:Y:S01]  /*0950*/  FFMA R28, R10, R9, R28 ;  /* 0x000000090a1c7223 */ /* 0x000fe2000000001c */
[-C--:B-1----:R-:W-:Y:S01]  /*0960*/  FFMA R8, R8, R16.reuse, R25 ;  /* 0x0000001008087223 */ /* 0x082fe20000000019 */
[----:B------:R-:W-:Y:S01]  /*0970*/  FFMA R24, R9, R16, R24 ;  /* 0x0000001009187223 */ /* 0x000fe20000000018 */
[CC--:B--2---:R-:W-:Y:S01]  /*0980*/  FFMA R27, R11.reuse, R18.reuse, R26 ;  /* 0x000000120b1b7223 */ /* 0x0c4fe2000000001a */
[-C--:B------:R-:W-:Y:S01]  /*0990*/  FFMA R16, R11, R19.reuse, R28 ;  /* 0x000000130b107223 */ /* 0x080fe2000000001c */
[C---:B------:R-:W-:Y:S01]  /*09a0*/  FFMA R25, R17.reuse, R18, R8 ;  /* 0x0000001211197223 */ /* 0x040fe20000000008 */
[----:B------:R-:W-:Y:S01]  /*09b0*/  FFMA R26, R17, R19, R24 ;  /* 0x00000013111a7223 */ /* 0x000fe20000000018 */
[----:B------:R-:W-:Y:S04]  /*09c0*/  LDS.128 R8, [R22+0x10] ;  /* 0x0000100016087984 */ /* 0x000fe80000000c00 */
[----:B------:R-:W0:Y:S02]  /*09d0*/  LDS.64 R18, [R3+UR8] ;  /* 0x0000000803127984 */ /* 0x000e240008000a00 */
[C---:B0-----:R-:W-:Y:S01]  /*09e0*/  FFMA R24, R8.reuse, R18, R27 ;  /* 0x0000001208187223 */ /* 0x041fe2000000001b */
[----:B------:R-:W-:-:S02]  /*09f0*/  FFMA R8, R8, R19, R16 ;  /* 0x0000001308087223 */ /* 0x000fc40000000010 */
[----:B------:R-:W0:Y:S02]  /*0a00*/  LDS.64 R16, [R23+0x8] ;  /* 0x0000080017107984 */ /* 0x000e240000000a00 */
[-C--:B0-----:R-:W-:Y:S01]  /*0a10*/  FFMA R28, R18, R16.reuse, R25 ;  /* 0x00000010121c7223 */ /* 0x081fe20000000019 */
[----:B------:R-:W-:Y:S02]  /*0a20*/  FFMA R26, R19, R16, R26 ;  /* 0x00000010131a7223 */ /* 0x000fe4000000001a */
[----:B------:R-:W0:Y:S02]  /*0a30*/  LDS.64 R18, [R7+UR8] ;  /* 0x0000000807127984 */ /* 0x000e240008000a00 */
[CC--:B0-----:R-:W-:Y:S01]  /*0a40*/  FFMA R27, R9.reuse, R18.reuse, R24 ;  /* 0x00000012091b7223 */ /* 0x0c1fe20000000018 */
[-C--:B------:R-:W-:Y:S01]  /*0a50*/  FFMA R16, R9, R19.reuse, R8 ;  /* 0x0000001309107223 */ /* 0x080fe20000000008 */
[C---:B------:R-:W-:Y:S01]  /*0a60*/  FFMA R25, R17.reuse, R18, R28 ;  /* 0x0000001211197223 */ /* 0x040fe2000000001c */
[----:B------:R-:W0:Y:S01]  /*0a70*/  LDS.64 R8, [R6+UR8] ;  /* 0x0000000806087984 */ /* 0x000e220008000a00 */
[----:B------:R-:W-:-:S03]  /*0a80*/  FFMA R26, R17, R19, R26 ;  /* 0x00000013111a7223 */ /* 0x000fc6000000001a */
[----:B------:R-:W1:Y:S01]  /*0a90*/  LDS.64 R18, [R4+UR8] ;  /* 0x0000000804127984 */ /* 0x000e620008000a00 */
[----:B------:R-:W-:Y:S01]  /*0aa0*/  ULEA UR8, UR15, UR8, 0x5 ;  /* 0x000000080f087291 */ /* 0x000fe2000f8e28ff */
[C---:B0-----:R-:W-:Y:S01]  /*0ab0*/  FFMA R24, R10.reuse, R8, R27 ;  /* 0x000000080a187223 */ /* 0x041fe2000000001b */
[----:B------:R-:W-:Y:S02]  /*0ac0*/  FFMA R10, R10, R9, R16 ;  /* 0x000000090a0a7223 */ /* 0x000fe40000000010 */
[----:B------:R-:W0:Y:S01]  /*0ad0*/  LDS.64 R16, [R23+0x10] ;  /* 0x0000100017107984 */ /* 0x000e220000000a00 */
[----:B-1----:R-:W-:Y:S01]  /*0ae0*/  FFMA R27, R11, R18, R24 ;  /* 0x000000120b1b7223 */ /* 0x002fe20000000018 */
[-C--:B0-----:R-:W-:Y:S01]  /*0af0*/  FFMA R8, R8, R16.reuse, R25 ;  /* 0x0000001008087223 */ /* 0x081fe20000000019 */
[----:B------:R-:W-:Y:S01]  /*0b00*/  FFMA R26, R9, R16, R26 ;  /* 0x00000010091a7223 */ /* 0x000fe2000000001a */
[-C--:B------:R-:W-:Y:S02]  /*0b10*/  FFMA R16, R11, R19.reuse, R10 ;  /* 0x000000130b107223 */ /* 0x080fe4000000000a */
        /* <DEDUP_REMOVED lines=26> */
[----:B------:R0:W-:Y:S04]  /*0cc0*/  LDS.128 R8, [R22+0x30] ;  /* 0x0000300016087984 */ /* 0x0001e80000000c00 */
[----:B------:R-:W1:Y:S01]  /*0cd0*/  LDS.64 R18, [R3+UR8] ;  /* 0x0000000803127984 */ /* 0x000e620008000a00 */
[----:B0-----:R-:W-:Y:S01]  /*0ce0*/  IADD3 R22, PT, PT, R22, 0x40, RZ ;  /* 0x0000004016167810 */ /* 0x001fe20007ffe0ff */
[C---:B-1----:R-:W-:Y:S01]  /*0cf0*/  FFMA R26, R8.reuse, R18, R27 ;  /* 0x00000012081a7223 */ /* 0x042fe2000000001b */
        /* <DEDUP_REMOVED lines=10> */
[----:B------:R1:W2:Y:S04]  /*0da0*/  LDS.64 R16, [R23+0x30] ;  /* 0x0000300017107984 */ /* 0x0002a80000000a00 */
[----:B------:R-:W3:Y:S01]  /*0db0*/  LDS.64 R18, [R4+UR8] ;  /* 0x0000000804127984 */ /* 0x000ee20008000a00 */
[----:B------:R-:W-:Y:S01]  /*0dc0*/  ULEA UR8, UR15, UR8, 0x5 ;  /* 0x000000080f087291 */ /* 0x000fe2000f8e28ff */
[----:B-1----:R-:W-:Y:S01]  /*0dd0*/  IADD3 R23, PT, PT, R23, 0x40, RZ ;  /* 0x0000004017177810 */ /* 0x002fe20007ffe0ff */
[C---:B0-----:R-:W-:Y:S01]  /*0de0*/  FFMA R28, R10.reuse, R8, R25 ;  /* 0x000000080a1c7223 */ /* 0x041fe20000000019 */
[----:B------:R-:W-:Y:S01]  /*0df0*/  FFMA R26, R10, R9, R26 ;  /* 0x000000090a1a7223 */ /* 0x000fe2000000001a */
[-C--:B--2---:R-:W-:Y:S01]  /*0e00*/  FFMA R8, R8, R16.reuse, R27 ;  /* 0x0000001008087223 */ /* 0x084fe2000000001b */
[----:B------:R-:W-:-:S02]  /*0e10*/  FFMA R16, R9, R16, R24 ;  /* 0x0000001009107223 */ /* 0x000fc40000000018 */
[CC--:B---3--:R-:W-:Y:S01]  /*0e20*/  FFMA R24, R11.reuse, R19.reuse, R26 ;  /* 0x000000130b187223 */ /* 0x0c8fe2000000001a */
[-C--:B------:R-:W-:Y:S01]  /*0e30*/  FFMA R27, R11, R18.reuse, R28 ;  /* 0x000000120b1b7223 */ /* 0x080fe2000000001c */
[C---:B------:R-:W-:Y:S01]  /*0e40*/  FFMA R25, R17.reuse, R18, R8 ;  /* 0x0000001211197223 */ /* 0x040fe20000000008 */
[----:B------:R-:W-:Y:S01]  /*0e50*/  FFMA R26, R17, R19, R16 ;  /* 0x00000013111a7223 */ /* 0x000fe20000000010 */
[----:B------:R-:W-:Y:S06]  /*0e60*/  BRA.U !UP2, `(.L_x_4) ;  /* 0xfffffff90a6c7547 */ /* 0x000fec000b83ffff */
.L_x_3:
[----:B------:R-:W-:-:S04]  /*0e70*/  UIADD3 UR9, UPT, UPT, -UR5, URZ, URZ ;  /* 0x000000ff05097290 */ /* 0x000fc8000fffe1ff */
[----:B------:R-:W-:-:S09]  /*0e80*/  UISETP.GT.AND UP2, UPT, UR9, 0x2, UPT ;  /* 0x000000020900788c */ /* 0x000fd2000bf44270 */
[----:B------:R-:W-:Y:S05]  /*0e90*/  BRA.U !UP2, `(.L_x_5) ;  /* 0x000000010ad07547 */ /* 0x000fea000b800000 */
[----:B------:R-:W-:Y:S01]  /*0ea0*/  LDS.64 R18, [R3+UR8] ;  /* 0x0000000803127984 */ /* 0x000fe20008000a00 */
[----:B------:R-:W-:Y:S02]  /*0eb0*/  UIADD3 UR5, UPT, UPT, UR5, 0x4, URZ ;  /* 0x0000000405057890 */ /* 0x000fe4000fffe0ff */
[----:B------:R-:W-:Y:S01]  /*0ec0*/  UPLOP3.LUT UP0, UPT, UPT, UPT, UPT, 0x40, 0x4 ;  /* 0x000000000004789c */ /* 0x000fe20003f0e870 */
[----:B------:R-:W0:Y:S04]  /*0ed0*/  LDS.128 R8, [R22] ;  /* 0x0000000016087984 */ /* 0x000e280000000c00 */
[----:B------:R-:W1:Y:S01]  /*0ee0*/  LDS.64 R16, [R23+-0x8] ;  /* 0xfffff80017107984 */ /* 0x000e620000000a00 */
[C---:B0-----:R-:W-:Y:S01]  /*0ef0*/  FFMA R28, R8.reuse, R18, R27 ;  /* 0x00000012081c7223 */ /* 0x041fe2000000001b */
[----:B------:R-:W-:Y:S01]  /*0f00*/  FFMA R8, R8, R19, R24 ;  /* 0x0000001308087223 */ /* 0x000fe20000000018 */
[-C--:B-1----:R-:W-:Y:S01]  /*0f10*/  FFMA R24, R18, R16.reuse, R25 ;  /* 0x0000001012187223 */ /* 0x082fe20000000019 */
[----:B------:R-:W-:-:S02]  /*0f20*/  FFMA R16, R19, R16, R26 ;  /* 0x0000001013107223 */ /* 0x000fc4000000001a */
        /* <DEDUP_REMOVED lines=12> */
[----:B------:R-:W-:Y:S02]  /*0ff0*/  FFMA R24, R9, R16, R24 ;  /* 0x0000001009187223 */ /* 0x000fe40000000018 */
[CC--:B--2---:R-:W-:Y:S01]  /*1000*/  FFMA R16, R11.reuse, R19.reuse, R28 ;  /* 0x000000130b107223 */ /* 0x0c4fe2000000001c */
[-C--:B------:R-:W-:Y:S01]  /*1010*/  FFMA R27, R11, R18.reuse, R26 ;  /* 0x000000120b1b7223 */ /* 0x080fe2000000001a */
        /* <DEDUP_REMOVED lines=27> */
[----:B------:R-:W-:-:S07]  /*11d0*/  FFMA R26, R17, R19, R16 ;  /* 0x00000013111a7223 */ /* 0x000fce0000000010 */
.L_x_5:
[----:B------:R-:W-:-:S09]  /*11e0*/  UISETP.NE.OR UP0, UPT, UR5, URZ, UP0 ;  /* 0x000000ff0500728c */ /* 0x000fd20008705670 */
[----:B------:R-:W-:Y:S05]  /*11f0*/  BRA.U !UP0, `(.L_x_6) ;  /* 0x0000000108747547 */ /* 0x000fea000b800000 */
.L_x_2:
[----:B------:R-:W-:Y:S01]  /*1200*/  LDS.64 R18, [R3+UR8] ;  /* 0x0000000803127984 */ /* 0x000fe20008000a00 */
[----:B------:R-:W-:-:S03]  /*1210*/  UIADD3 UR5, UPT, UPT, UR5, 0x2, URZ ;  /* 0x0000000205057890 */ /* 0x000fc6000fffe0ff */
[----:B------:R0:W1:Y:S01]  /*1220*/  LDS.128 R8, [R22] ;  /* 0x0000000016087984 */ /* 0x0000620000000c00 */
[----:B------:R-:W-:-:S03]  /*1230*/  UISETP.NE.AND UP0, UPT, UR5, URZ, UPT ;  /* 0x000000ff0500728c */ /* 0x000fc6000bf05270 */
[----:B------:R-:W2:Y:S01]  /*1240*/  LDS.64 R16, [R23+-0x8] ;  /* 0xfffff80017107984 */ /* 0x000ea20000000a00 */
[----:B0-----:R-:W-:Y:S01]  /*1250*/  IADD3 R22, PT, PT, R22, 0x10, RZ ;  /* 0x0000001016167810 */ /* 0x001fe20007ffe0ff */
[C---:B-1----:R-:W-:Y:S01]  /*1260*/  FFMA R28, R8.reuse, R18, R27 ;  /* 0x00000012081c7223 */ /* 0x042fe2000000001b */
[----:B------:R-:W-:Y:S01]  /*1270*/  FFMA R8, R8, R19, R24 ;  /* 0x0000001308087223 */ /* 0x000fe20000000018 */
[-C--:B--2---:R-:W-:Y:S01]  /*1280*/  FFMA R24, R18, R16.reuse, R25 ;  /* 0x0000001012187223 */ /* 0x084fe20000000019 */
[----:B------:R-:W-:Y:S02]  /*1290*/  FFMA R16, R19, R16, R26 ;  /* 0x0000001013107223 */ /* 0x000fe4000000001a */
[----:B------:R-:W0:Y:S02]  /*12a0*/  LDS.64 R18, [R7+UR8] ;  /* 0x0000000807127984 */ /* 0x000e240008000a00 */
[CC--:B0-----:R-:W-:Y:S01]  /*12b0*/  FFMA R25, R9.reuse, R18.reuse, R28 ;  /* 0x0000001209197223 */ /* 0x0c1fe2000000001c */
[-C--:B------:R-:W-:Y:S01]  /*12c0*/  FFMA R26, R9, R19.reuse, R8 ;  /* 0x00000013091a7223 */ /* 0x080fe20000000008 */
[C---:B------:R-:W-:Y:S01]  /*12d0*/  FFMA R27, R17.reuse, R18, R24 ;  /* 0x00000012111b7223 */ /* 0x040fe20000000018 */
[----:B------:R-:W0:Y:S01]  /*12e0*/  LDS.64 R8, [R6+UR8] ;  /* 0x0000000806087984 */ /* 0x000e220008000a00 */
[----:B------:R-:W-:-:S03]  /*12f0*/  FFMA R24, R17, R19, R16 ;  /* 0x0000001311187223 */ /* 0x000fc60000000010 */
[----:B------:R1:W2:Y:S04]  /*1300*/  LDS.64 R16, [R23] ;  /* 0x0000000017107984 */ /* 0x0002a80000000a00 */
        /* <DEDUP_REMOVED lines=11> */
[----:B------:R-:W-:Y:S06]  /*13c0*/  BRA.U UP0, `(.L_x_2) ;  /* 0xfffffffd008c7547 */ /* 0x000fec000b83ffff */
.L_x_6:
[----:B------:R-:W-:-:S04]  /*13d0*/  USHF.L.U32 UR9, UR15, 0x1, URZ ;  /* 0x000000010f097899 */ /* 0x000fc800080006ff */
[----:B------:R-:W-:-:S06]  /*13e0*/  ULOP3.LUT UR5, UR9, 0xffc, URZ, 0xc0, !UPT ;  /* 0x00000ffc09057892 */ /* 0x000fcc000f8ec0ff */
[----:B------:R-:W-:-:S07]  /*13f0*/  MOV R8, UR5 ;  /* 0x0000000500087c02 */ /* 0x000fce0008000f00 */
.L_x_1:
[----:B------:R-:W-:-:S04]  /*1400*/  ULOP3.LUT UR5, UR15, 0x1, URZ, 0xc0, !UPT ;  /* 0x000000010f057892 */ /* 0x000fc8000f8ec0ff */
[----:B------:R-:W-:-:S09]  /*1410*/  UISETP.NE.U32.AND UP0, UPT, UR5, 0x1, UPT ;  /* 0x000000010500788c */ /* 0x000fd2000bf05070 */
[----:B------:R-:W-:Y:S05]  /*1420*/  BRA.U UP0, `(.L_x_7) ;  /* 0x0000000100547547 */ /* 0x000fea000b800000 */
[----:B------:R-:W1:Y:S01]  /*1430*/  S2UR UR8, SR_CgaCtaId ;  /* 0x00000000000879c3 */ /* 0x000e620000008800 */
[----:B------:R-:W-:Y:S01]  /*1440*/  UMOV UR5, 0x400 ;  /* 0x0000040000057882 */ /* 0x000fe20000000000 */
[----:B------:R-:W-:Y:S01]  /*1450*/  IADD3 R9, PT, PT, R12, R8, RZ ;  /* 0x000000080c097210 */ /* 0x000fe20007ffe0ff */
[----:B------:R-:W-:Y:S01]  /*1460*/  IMAD R8, R8, UR9, R21 ;  /* 0x0000000908087c24 */ /* 0x000fe2000f8e0215 */
[----:B-1----:R-:W-:-:S06]  /*1470*/  ULEA UR5, UR8, UR5, 0x18 ;  /* 0x0000000508057291 */ /* 0x002fcc000f8ec0ff */
[----:B0-----:R-:W-:Y:S02]  /*1480*/  LEA R11, R9, UR5, 0x2 ;  /* 0x00000005090b7c11 */ /* 0x001fe4000f8e10ff */
[----:B------:R-:W-:Y:S02]  /*1490*/  LEA R9, R8, UR6, 0x2 ;  /* 0x0000000608097c11 */ /* 0x000fe4000f8e10ff */
[C---:B------:R-:W-:Y:S02]  /*14a0*/  LEA R16, R0.reuse, R11, 0x3 ;  /* 0x0000000b00107211 */ /* 0x040fe400078e18ff */
[----:B------:R-:W-:Y:S01]  /*14b0*/  LEA R18, R0, R9, 0x3 ;  /* 0x0000000900127211 */ /* 0x000fe200078e18ff */
[----:B------:R-:W-:Y:S04]  /*14c0*/  LDS.64 R10, [R11] ;  /* 0x000000000b0a7984 */ /* 0x000fe80000000a00 */
[----:B------:R-:W0:Y:S04]  /*14d0*/  LDS.64 R8, [R9] ;  /* 0x0000000009087984 */ /* 0x000e280000000a00 */
[----:B------:R-:W1:Y:S04]  /*14e0*/  LDS.64 R16, [R16] ;  /* 0x0000000010107984 */ /* 0x000e680000000a00 */
[----:B------:R-:W2:Y:S01]  /*14f0*/  LDS.64 R18, [R18] ;  /* 0x0000000012127984 */ /* 0x000ea20000000a00 */
[C---:B0-----:R-:W-:Y:S01]  /*1500*/  FFMA R22, R10.reuse, R8, R27 ;  /* 0x000000080a167223 */ /* 0x041fe2000000001b */
[----:B------:R-:W-:Y:S01]  /*1510*/  FFMA R24, R10, R9, R24 ;  /* 0x000000090a187223 */ /* 0x000fe20000000018 */
[-C--:B-1----:R-:W-:Y:S01]  /*1520*/  FFMA R8, R8, R16.reuse, R25 ;  /* 0x0000001008087223 */ /* 0x082fe20000000019 */
[----:B------:R-:W-:Y:S01]  /*1530*/  FFMA R26, R9, R16, R26 ;  /* 0x00000010091a7223 */ /* 0x000fe2000000001a */
[CC--:B--2---:R-:W-:Y:S01]  /*1540*/  FFMA R27, R11.reuse, R18.reuse, R22 ;  /* 0x000000120b1b7223 */ /* 0x0c4fe20000000016 */
[-C--:B------:R-:W-:Y:S01]  /*1550*/  FFMA R24, R11, R19.reuse, R24 ;  /* 0x000000130b187223 */ /* 0x080fe20000000018 */
[C---:B------:R-:W-:Y:S01]  /*1560*/  FFMA R25, R17.reuse, R18, R8 ;  /* 0x0000001211197223 */ /* 0x040fe20000000008 */
[----:B------:R-:W-:-:S07]  /*1570*/  FFMA R26, R17, R19, R26 ;  /* 0x00000013111a7223 */ /* 0x000fce000000001a */
.L_x_7:
[----:B------:R-:W-:Y:S06]  /*1580*/  BAR.SYNC.DEFER_BLOCKING 0x0 ;  /* 0x0000000000007b1d */ /* 0x000fec0000010000 */
[----:B------:R-:W-:Y:S05]  /*1590*/  BRA.U UP1, `(.L_x_8) ;  /* 0xffffffed01bc7547 */ /* 0x000fea000b83ffff */
.L_x_0:
[----:B------:R-:W1:Y:S01]  /*15a0*/  LDC.64 R6, c[0x0][0x3a0] ;  /* 0x0000e800ff067b82 */ /* 0x000e620000000a00 */
[----:B------:R-:W-:-:S05]  /*15b0*/  IMAD R3, R15, UR19, R14 ;  /* 0x000000130f037c24 */ /* 0x000fca000f8e020e */
[----:B------:R-:W-:-:S04]  /*15c0*/  IADD3 R5, PT, PT, R3, UR19, RZ ;  /* 0x0000001303057c10 */ /* 0x000fc8000fffe0ff */
[----:B------:R-:W-:Y:S01]  /*15d0*/  IADD3 R9, PT, PT, R5, 0x1, RZ ;  /* 0x0000000105097810 */ /* 0x000fe20007ffe0ff */
[----:B-1----:R-:W-:-:S04]  /*15e0*/  IMAD.WIDE.U32 R2, R3, 0x4, R6 ;  /* 0x0000000403027825 */ /* 0x002fc800078e0006 */
[--C-:B------:R-:W-:Y:S01]  /*15f0*/  IMAD.WIDE.U32 R4, R5, 0x4, R6.reuse ;  /* 0x0000000405047825 */ /* 0x100fe200078e0006 */
[----:B------:R-:W-:Y:S03]  /*1600*/  STG.E desc[UR10][R2.64], R27 ;  /* 0x0000001b02007986 */ /* 0x000fe6000c10190a */
[----:B------:R-:W-:Y:S01]  /*1610*/  IMAD.WIDE.U32 R6, R9, 0x4, R6 ;  /* 0x0000000409067825 */ /* 0x000fe200078e0006 */
[----:B------:R-:W-:Y:S04]  /*1620*/  STG.E desc[UR10][R2.64+0x4], R24 ;  /* 0x0000041802007986 */ /* 0x000fe8000c10190a */
[----:B------:R-:W-:Y:S04]  /*1630*/  STG.E desc[UR10][R4.64], R25 ;  /* 0x0000001904007986 */ /* 0x000fe8000c10190a */
[----:B------:R-:W-:Y:S01]  /*1640*/  STG.E desc[UR10][R6.64], R26 ;  /* 0x0000001a06007986 */ /* 0x000fe2000c10190a */
[----:B------:R-:W-:Y:S05]  /*1650*/  EXIT ;  /* 0x000000000000794d */ /* 0x000fea0003800000 */
.L_x_9:
[----:B------:R-:W-:-:S00]  /*1660*/  BRA `(.L_x_9) ;  /* 0xfffffffc00fc7947 */ /* 0x000fc0000383ffff */
[----:B------:R-:W-:-:S00]  /*1670*/  NOP ;  /* 0x0000000000007918 */ /* 0x000fc00000000000 */
        /* <DEDUP_REMOVED lines=8> */
.L_x_18:


//--------------------- .text._ZN9matmul_l19matmul_l1EiiiPKfS1_Pf --------------------------
	.section	.text._ZN9matmul_l19matmul_l1EiiiPKfS1_Pf,"ax",@progbits
	.align	128
        .global         _ZN9matmul_l19matmul_l1EiiiPKfS1_Pf
        .type           _ZN9matmul_l19matmul_l1EiiiPKfS1_Pf,@function
        .size           _ZN9matmul_l19matmul_l1EiiiPKfS1_Pf,(.L_x_19 - _ZN9matmul_l19matmul_l1EiiiPKfS1_Pf)
        .other          _ZN9matmul_l19matmul_l1EiiiPKfS1_Pf,@"STO_CUDA_ENTRY STV_DEFAULT"
_ZN9matmul_l19matmul_l1EiiiPKfS1_Pf:
.text._ZN9matmul_l19matmul_l1EiiiPKfS1_Pf:
[----:B------:R-:W-:Y:S01]  /*0000*/  LDC R1, c[0x0][0x37c] ;  /* 0x0000df00ff017b82 */ /* 0x000fe20000000800 */
[----:B------:R-:W0:Y:S07]  /*0010*/  S2R R0, SR_TID.X ;  /* 0x0000000000007919 */ /* 0x000e2e0000002100 */
[----:B------:R-:W0:Y:S01]  /*0020*/  S2UR UR4, SR_CTAID.X ;  /* 0x00000000000479c3 */ /* 0x000e220000002500 */
[----:B------:R-:W1:Y:S01]  /*0030*/  LDCU.64 UR10, c[0x0][0x380] ;  /* 0x00007000ff0a77ac */ /* 0x000e620008000a00 */
[----:B------:R-:W2:Y:S01]  /*0040*/  S2R R9, SR_CTAID.Y ;  /* 0x0000000000097919 */ /* 0x000ea20000002600 */
[----:B------:R-:W2:Y:S05]  /*0050*/  S2R R6, SR_TID.Y ;  /* 0x0000000000067919 */ /* 0x000eaa0000002200 */
[----:B------:R-:W0:Y:S01]  /*0060*/  LDC R7, c[0x0][0x360] ;  /* 0x0000d800ff077b82 */ /* 0x000e220000000800 */
[----:B------:R-:W2:Y:S01]  /*0070*/  LDCU UR6, c[0x0][0x364] ;  /* 0x00006c80ff0677ac */ /* 0x000ea20008000800 */
[----:B0-----:R-:W-:-:S05]  /*0080*/  IMAD R8, R7, UR4, R0 ;  /* 0x0000000407087c24 */ /* 0x001fca000f8e0200 */
[----:B-1----:R-:W-:Y:S01]  /*0090*/  ISETP.GE.U32.AND P0, PT, R8, UR11, PT ;  /* 0x0000000b08007c0c */ /* 0x002fe2000bf06070 */
[----:B--2---:R-:W-:-:S05]  /*00a0*/  IMAD R9, R9, UR6, R6 ;  /* 0x0000000609097c24 */ /* 0x004fca000f8e0206 */
[----:B------:R-:W-:-:S13]  /*00b0*/  ISETP.GE.U32.OR P0, PT, R9, UR10, P0 ;  /* 0x0000000a09007c0c */ /* 0x000fda0008706470 */
[----:B------:R-:W-:Y:S05]  /*00c0*/  @P0 EXIT ;  /* 0x000000000000094d */ /* 0x000fea0003800000 */
[----:B------:R-:W0:Y:S01]  /*00d0*/  LDC R4, c[0x0][0x388] ;  /* 0x0000e200ff047b82 */ /* 0x000e220000000800 */
[----:B------:R-:W1:Y:S01]  /*00e0*/  LDCU.64 UR8, c[0x0][0x358] ;  /* 0x00006b00ff0877ac */ /* 0x000e620008000a00 */
[----:B------:R-:W-:Y:S01]  /*00f0*/  HFMA2 R15, -RZ, RZ, 0, 0 ;  /* 0x00000000ff0f7431 */ /* 0x000fe200000001ff */
[----:B0-----:R-:W-:-:S04]  /*0100*/  IADD3 R4, PT, PT, R7, -0x1, R4 ;  /* 0xffffffff07047810 */ /* 0x001fc80007ffe004 */
[----:B------:R-:W-:-:S13]  /*0110*/  ISETP.GT.U32.AND P0, PT, R7, R4, PT ;  /* 0x000000040700720c */ /* 0x000fda0003f04070 */
[----:B-1----:R-:W-:Y:S05]  /*0120*/  @P0 BRA `(.L_x_10) ;  /* 0x0000000800680947 */ /* 0x002fea0003800000 */
[----:B------:R-:W0:Y:S01]  /*0130*/  I2F.U32.RP R5, R7 ;  /* 0x0000000700057306 */ /* 0x000e220000209000 */
[----:B------:R-:W1:Y:S01]  /*0140*/  S2UR UR5, SR_CgaCtaId ;  /* 0x00000000000579c3 */ /* 0x000e620000008800 */
[C---:B------:R-:W-:Y:S01]  /*0150*/  ISETP.NE.U32.AND P2, PT, R7.reuse, RZ, PT ;  /* 0x000000ff0700720c */ /* 0x040fe20003f45070 */
[----:B------:R-:W-:Y:S01]  /*0160*/  UMOV UR4, 0x400 ;  /* 0x0000040000047882 */ /* 0x000fe20000000000 */
[----:B------:R-:W-:Y:S01]  /*0170*/  LOP3.LUT R20, R7, 0x7, RZ, 0xc0, !PT ;  /* 0x0000000707147812 */ /* 0x000fe200078ec0ff */
[----:B------:R-:W-:Y:S02]  /*0180*/  IMAD.MOV.U32 R15, RZ, RZ, RZ ;  /* 0x000000ffff0f7224 */ /* 0x000fe400078e00ff */
[----:B------:R-:W-:Y:S01]  /*0190*/  IMAD.MOV.U32 R13, RZ, RZ, RZ ;  /* 0x000000ffff0d7224 */ /* 0x000fe200078e00ff */
[----:B0-----:R-:W0:Y:S01]  /*01a0*/  MUFU.RCP R5, R5 ;  /* 0x0000000500057308 */ /* 0x001e220000001000 */
[----:B-1----:R-:W-:Y:S01]  /*01b0*/  ULEA UR4, UR5, UR4, 0x18 ;  /* 0x0000000405047291 */ /* 0x002fe2000f8ec0ff */
[----:B0-----:R-:W-:-:S06]  /*01c0*/  VIADD R2, R5, 0xffffffe ;  /* 0x0ffffffe05027836 */ /* 0x001fcc0000000000 */
[----:B------:R0:W1:Y:S02]  /*01d0*/  F2I.FTZ.U32.TRUNC.NTZ R3, R2 ;  /* 0x0000000200037305 */ /* 0x000064000021f000 */
[----:B0-----:R-:W-:Y:S01]  /*01e0*/  IMAD.MOV.U32 R2, RZ, RZ, RZ ;  /* 0x000000ffff027224 */ /* 0x001fe200078e00ff */
[----:B-1----:R-:W-:-:S05]  /*01f0*/  IADD3 R10, PT, PT, RZ, -R3, RZ ;  /* 0x80000003ff0a7210 */ /* 0x002fca0007ffe0ff */
[----:B------:R-:W-:-:S04]  /*0200*/  IMAD R11, R10, R7, RZ ;  /* 0x000000070a0b7224 */ /* 0x000fc800078e02ff */
[----:B------:R-:W-:-:S04]  /*0210*/  IMAD.HI.U32 R3, R3, R11, R2 ;  /* 0x0000000b03037227 */ /* 0x000fc800078e0002 */
[----:B------:R-:W-:Y:S02]  /*0220*/  IMAD R2, R7, UR6, RZ ;  /* 0x0000000607027c24 */ /* 0x000fe4000f8e02ff */
[----:B------:R-:W-:-:S04]  /*0230*/  IMAD.HI.U32 R14, R3, R4, RZ ;  /* 0x00000004030e7227 */ /* 0x000fc800078e00ff */
[----:B------:R-:W-:Y:S01]  /*0240*/  IMAD R11, R7, R6, RZ ;  /* 0x00000006070b7224 */ /* 0x000fe200078e02ff */
[----:B------:R-:W-:-:S05]  /*0250*/  IADD3 R3, PT, PT, -R14, RZ, RZ ;  /* 0x000000ff0e037210 */ /* 0x000fca0007ffe1ff */
[----:B------:R-:W-:Y:S02]  /*0260*/  IMAD R4, R7, R3, R4 ;  /* 0x0000000307047224 */ /* 0x000fe400078e0204 */
[----:B------:R-:W-:-:S03]  /*0270*/  IMAD.SHL.U32 R3, R2, 0x4, RZ ;  /* 0x0000000402037824 */ /* 0x000fc600078e00ff */
[----:B------:R-:W-:Y:S02]  /*0280*/  ISETP.GE.U32.AND P0, PT, R4, R7, PT ;  /* 0x000000070400720c */ /* 0x000fe40003f06070 */
[----:B------:R-:W-:Y:S02]  /*0290*/  LEA R12, R0, R3, 0x2 ;  /* 0x00000003000c7211 */ /* 0x000fe400078e10ff */
[----:B------:R-:W-:-:S03]  /*02a0*/  IADD3 R10, PT, PT, R3, UR4, RZ ;  /* 0x00000004030a7c10 */ /* 0x000fc6000fffe0ff */
[----:B------:R-:W-:-:S06]  /*02b0*/  VIADD R12, R12, UR4 ;  /* 0x000000040c0c7c36 */ /* 0x000fcc0008000000 */
[----:B------:R-:W-:Y:S01]  /*02c0*/  @P0 IMAD.IADD R4, R4, 0x1, -R7 ;  /* 0x0000000104040824 */ /* 0x000fe200078e0a07 */
[----:B------:R-:W-:-:S04]  /*02d0*/  @P0 IADD3 R14, PT, PT, R14, 0x1, RZ ;  /* 0x000000010e0e0810 */ /* 0x000fc80007ffe0ff */
[----:B------:R-:W-:-:S13]  /*02e0*/  ISETP.GE.U32.AND P1, PT, R4, R7, PT ;  /* 0x000000070400720c */ /* 0x000fda0003f26070 */
[----:B------:R-:W-:Y:S02]  /*02f0*/  @P1 IADD3 R14, PT, PT, R14, 0x1, RZ ;  /* 0x000000010e0e1810 */ /* 0x000fe40007ffe0ff */
[----:B------:R-:W-:-:S04]  /*0300*/  @!P2 LOP3.LUT R14, RZ, R7, RZ, 0x33, !PT ;  /* 0x00000007ff0ea212 */ /* 0x000fc800078e33ff */
[----:B------:R-:W-:-:S07]  /*0310*/  VIMNMX.U32 R14, PT, PT, R14, 0x1, !PT ;  /* 0x000000010e0e7848 */ /* 0x000fce0007fe0000 */
.L_x_16:
[----:B0-----:R-:W0:Y:S01]  /*0320*/  LDCU UR11, c[0x0][0x384] ;  /* 0x00007080ff0b77ac */ /* 0x001e220008000800 */
[----:B------:R-:W-:Y:S02]  /*0330*/  IMAD R16, R7, R13, R0 ;  /* 0x0000000d07107224 */ /* 0x000fe400078e0200 */
[----:B------:R-:W-:Y:S01]  /*0340*/  IMAD R19, R13, UR6, R6 ;  /* 0x000000060d137c24 */ /* 0x000fe2000f8e0206 */
[----:B------:R-:W1:Y:S01]  /*0350*/  LDCU UR5, c[0x0][0x380] ;  /* 0x00007000ff0577ac */ /* 0x000e620008000800 */
[----:B------:R-:W-:Y:S01]  /*0360*/  IMAD.MOV.U32 R18, RZ, RZ, RZ ;  /* 0x000000ffff127224 */ /* 0x000fe200078e00ff */
[----:B0-----:R-:W-:Y:S02]  /*0370*/  ISETP.GE.U32.AND P0, PT, R16, UR11, PT ;  /* 0x0000000b10007c0c */ /* 0x001fe4000bf06070 */
[----:B-1----:R-:W-:-:S11]  /*0380*/  ISETP.GE.U32.AND P1, PT, R19, UR5, PT ;  /* 0x0000000513007c0c */ /* 0x002fd6000bf26070 */
[----:B------:R-:W0:Y:S02]  /*0390*/  @!P0 LDC R17, c[0x0][0x388] ;  /* 0x0000e200ff118b82 */ /* 0x000e240000000800 */
[----:B------:R-:W-:-:S06]  /*03a0*/  @!P1 IMAD R19, R19, UR11, R8 ;  /* 0x0000000b13139c24 */ /* 0x000fcc000f8e0208 */
[----:B------:R-:W1:Y:S08]  /*03b0*/  @!P0 LDC.64 R2, c[0x0][0x390] ;  /* 0x0000e400ff028b82 */ /* 0x000e700000000a00 */
[----:B------:R-:W2:Y:S01]  /*03c0*/  @!P1 LDC.64 R4, c[0x0][0x398] ;  /* 0x0000e600ff049b82 */ /* 0x000ea20000000a00 */
[----:B0-----:R-:W-:Y:S01]  /*03d0*/  @!P0 IMAD R17, R9, R17, R16 ;  /* 0x0000001109118224 */ /* 0x001fe200078e0210 */
[----:B------:R-:W-:-:S03]  /*03e0*/  MOV R16, RZ ;  /* 0x000000ff00107202 */ /* 0x000fc60000000f00 */
[----:B-1----:R-:W-:-:S05]  /*03f0*/  @!P0 IMAD.WIDE.U32 R2, R17, 0x4, R2 ;  /* 0x0000000411028825 */ /* 0x002fca00078e0002 */
[----:B------:R0:W3:Y:S01]  /*0400*/  @!P0 LDG.E R16, desc[UR8][R2.64] ;  /* 0x0000000802108981 */ /* 0x0000e2000c1e1900 */
[----:B--2---:R-:W-:-:S05]  /*0410*/  @!P1 IMAD.WIDE.U32 R4, R19, 0x4, R4 ;  /* 0x0000000413049825 */ /* 0x004fca00078e0004 */
[----:B------:R-:W2:Y:S01]  /*0420*/  @!P1 LDG.E R18, desc[UR8][R4.64] ;  /* 0x0000000804129981 */ /* 0x000ea2000c1e1900 */
[----:B------:R-:W-:Y:S02]  /*0430*/  ISETP.GE.U32.AND P0, PT, R7, 0x8, PT ;  /* 0x000000080700780c */ /* 0x000fe40003f06070 */
[----:B------:R-:W-:-:S04]  /*0440*/  IADD3 R17, PT, PT, R11, R0, RZ ;  /* 0x000000000b117210 */ /* 0x000fc80007ffe0ff */
[C---:B------:R-:W-:Y:S01]  /*0450*/  LEA R19, R17.reuse, UR4, 0x2 ;  /* 0x0000000411137c11 */ /* 0x040fe2000f8e10ff */
[----:B------:R-:W-:Y:S02]  /*0460*/  IMAD R17, R17, 0x4, R10 ;  /* 0x0000000411117824 */ /* 0x000fe400078e020a */
[----:B0-----:R-:W-:Y:S02]  /*0470*/  HFMA2 R2, -RZ, RZ, 0, 0 ;  /* 0x00000000ff027431 */ /* 0x001fe400000001ff */
[----:B---3--:R0:W-:Y:S04]  /*0480*/  STS [R19], R16 ;  /* 0x0000001013007388 */ /* 0x0081e80000000800 */
[----:B--2---:R0:W-:Y:S01]  /*0490*/  STS [R17], R18 ;  /* 0x0000001211007388 */ /* 0x0041e20000000800 */
[----:B------:R-:W-:Y:S06]  /*04a0*/  BAR.SYNC.DEFER_BLOCKING 0x0 ;  /* 0x0000000000007b1d */ /* 0x000fec0000010000 */
[----:B------:R-:W-:Y:S05]  /*04b0*/  @!P0 BRA `(.L_x_11) ;  /* 0x0000000000a88947 */ /* 0x000fea0003800000 */
[----:B------:R-:W-:Y:S01]  /*04c0*/  LOP3.LUT R5, R7, 0xfffffff8, RZ, 0xc0, !PT ;  /* 0xfffffff807057812 */ /* 0x000fe200078ec0ff */
[----:B------:R-:W-:Y:S01]  /*04d0*/  IMAD.MOV.U32 R4, RZ, RZ, R12 ;  /* 0x000000ffff047224 */ /* 0x000fe200078e000c */
[----:B------:R-:W-:Y:S02]  /*04e0*/  LEA R3, R11, UR4, 0x2 ;  /* 0x000000040b037c11 */ /* 0x000fe4000f8e10ff */
[----:B------:R-:W-:Y:S01]  /*04f0*/  LOP3.LUT R2, R7, 0x7f8, RZ, 0xc0, !PT ;  /* 0x000007f807027812 */ /* 0x000fe200078ec0ff */
[----:B------:R-:W-:Y:S01]  /*0500*/  IMAD.MOV R5, RZ, RZ, -R5 ;  /* 0x000000ffff057224 */ /* 0x000fe200078e0a05 */
[----:B------:R-:W-:-:S07]  /*0510*/  IADD3 R3, PT, PT, R3, 0x10, RZ ;  /* 0x0000001003037810 */ /* 0x000fce0007ffe0ff */
.L_x_12:
[----:B------:R-:W-:Y:S01]  /*0520*/  LEA R24, R7, R4, 0x2 ;  /* 0x0000000407187211 */ /* 0x000fe200078e10ff */
[----:B0-----:R-:W-:Y:S01]  /*0530*/  LDS R16, [R3+-0x10] ;  /* 0xfffff00003107984 */ /* 0x001fe20000000800 */
[----:B------:R-:W-:-:S03]  /*0540*/  VIADD R5, R5, 0x8 ;  /* 0x0000000805057836 */ /* 0x000fc60000000000 */
[----:B------:R0:W1:Y:S01]  /*0550*/  LDS R19, [R4] ;  /* 0x0000000004137984 */ /* 0x0000620000000800 */
[----:B------:R-:W-:Y:S01]  /*0560*/  IMAD R28, R7, 0x4, R24 ;  /* 0x00000004071c7824 */ /* 0x000fe200078e0218 */
[----:B------:R-:W-:Y:S02]  /*0570*/  ISETP.NE.AND P0, PT, R5, RZ, PT ;  /* 0x000000ff0500720c */ /* 0x000fe40003f05270 */
[----:B------:R-:W-:Y:S02]  /*0580*/  LDS R22, [R3+-0xc] ;  /* 0xfffff40003167984 */ /* 0x000fe40000000800 */
[C---:B------:R-:W-:Y:S02]  /*0590*/  LEA R21, R7.reuse, R28, 0x2 ;  /* 0x0000001c07157211 */ /* 0x040fe400078e10ff */
[----:B------:R-:W2:Y:S01]  /*05a0*/  LDS R24, [R24] ;  /* 0x0000000018187984 */ /* 0x000ea20000000800 */
[C---:B0-----:R-:W-:Y:S02]  /*05b0*/  LEA R4, R7.reuse, R4, 0x5 ;  /* 0x0000000407047211 */ /* 0x041fe400078e28ff */
[C---:B------:R-:W-:Y:S01]  /*05c0*/  IMAD R27, R7.reuse, 0x4, R21 ;  /* 0x00000004071b7824 */ /* 0x040fe200078e0215 */
[----:B------:R-:W-:Y:S04]  /*05d0*/  LDS R17, [R3+-0x8] ;  /* 0xfffff80003117984 */ /* 0x000fe80000000800 */
[----:B------:R0:W3:Y:S01]  /*05e0*/  LDS R18, [R28] ;  /* 0x000000001c127984 */ /* 0x0000e20000000800 */
[----:B------:R-:W-:-:S05]  /*05f0*/  LEA R29, R7, R27, 0x2 ;  /* 0x0000001b071d7211 */ /* 0x000fca00078e10ff */
[----:B0-----:R-:W-:-:S05]  /*0600*/  IMAD R28, R7, 0x4, R29 ;  /* 0x00000004071c7824 */ /* 0x001fca00078e021d */
[----:B------:R-:W-:Y:S01]  /*0610*/  LDS R23, [R28] ;  /* 0x000000001c177984 */ /* 0x000fe20000000800 */
[----:B-1----:R-:W-:-:S03]  /*0620*/  FFMA R19, R16, R19, R15 ;  /* 0x0000001310137223 */ /* 0x002fc6000000000f */
[----:B------:R-:W-:Y:S04]  /*0630*/  LDS R15, [R3+-0x4] ;  /* 0xfffffc00030f7984 */ /* 0x000fe80000000800 */
[----:B------:R0:W1:Y:S01]  /*0640*/  LDS R16, [R21] ;  /* 0x0000000015107984 */ /* 0x0000620000000800 */
[----:B--2---:R-:W-:-:S03]  /*0650*/  FFMA R26, R22, R24, R19 ;  /* 0x00000018161a7223 */ /* 0x004fc60000000013 */
[----:B------:R-:W-:Y:S04]  /*0660*/  LDS R19, [R3] ;  /* 0x0000000003137984 */ /* 0x000fe80000000800 */
[----:B------:R-:W2:Y:S01]  /*0670*/  LDS R22, [R27] ;  /* 0x000000001b167984 */ /* 0x000ea20000000800 */
[----:B0-----:R-:W-:Y:S01]  /*0680*/  LEA R21, R7, R28, 0x2 ;  /* 0x0000001c07157211 */ /* 0x001fe200078e10ff */
[----:B---3--:R-:W-:Y:S02]  /*0690*/  FFMA R25, R17, R18, R26 ;  /* 0x0000001211197223 */ /* 0x008fe4000000001a */
[----:B------:R-:W-:Y:S04]  /*06a0*/  LDS R17, [R3+0x4] ;  /* 0x0000040003117984 */ /* 0x000fe80000000800 */
[----:B------:R-:W0:Y:S04]  /*06b0*/  LDS R24, [R29] ;  /* 0x000000001d187984 */ /* 0x000e280000000800 */
[----:B------:R-:W3:Y:S04]  /*06c0*/  LDS R26, [R3+0x8] ;  /* 0x00000800031a7984 */ /* 0x000ee80000000800 */
[----:B------:R-:W-:Y:S04]  /*06d0*/  LDS R21, [R21] ;  /* 0x0000000015157984 */ /* 0x000fe80000000800 */
[----:B------:R4:W5:Y:S02]  /*06e0*/  LDS R18, [R3+0xc] ;  /* 0x00000c0003127984 */ /* 0x0009640000000800 */
[----:B----4-:R-:W-:-:S02]  /*06f0*/  VIADD R3, R3, 0x20 ;  /* 0x0000002003037836 */ /* 0x010fc40000000000 */
[----:B-1----:R-:W-:-:S04]  /*0700*/  FFMA R16, R15, R16, R25 ;  /* 0x000000100f107223 */ /* 0x002fc80000000019 */
[----:B--2---:R-:W-:-:S04]  /*0710*/  FFMA R16, R19, R22, R16 ;  /* 0x0000001613107223 */ /* 0x004fc80000000010 */
[----:B0-----:R-:W-:-:S04]  /*0720*/  FFMA R17, R17, R24, R16 ;  /* 0x0000001811117223 */ /* 0x001fc80000000010 */
[----:B---3--:R-:W-:-:S04]  /*0730*/  FFMA R17, R26, R23, R17 ;  /* 0x000000171a117223 */ /* 0x008fc80000000011 */
[----:B-----5:R-:W-:Y:S01]  /*0740*/  FFMA R15, R18, R21, R17 ;  /* 0x00000015120f7223 */ /* 0x020fe20000000011 */
[----:B------:R-:W-:Y:S06]  /*0750*/  @P0 BRA `(.L_x_12) ;  /* 0xfffffffc00700947 */ /* 0x000fec000383ffff */
.L_x_11:
[----:B------:R-:W-:-:S13]  /*0760*/  ISETP.NE.AND P0, PT, R20, RZ, PT ;  /* 0x000000ff1400720c */ /* 0x000fda0003f05270 */
[----:B------:R-:W-:Y:S05]  /*0770*/  @!P0 BRA `(.L_x_13) ;  /* 0x0000000000c48947 */ /* 0x000fea0003800000 */
[----:B------:R-:W-:Y:S02]  /*0780*/  IADD3 R3, PT, PT, R20, -0x1, RZ ;  /* 0xffffffff14037810 */ /* 0x000fe40007ffe0ff */
[----:B------:R-:W-:Y:S02]  /*0790*/  LOP3.LUT P1, R21, R7, 0x3, RZ, 0xc0, !PT ;  /* 0x0000000307157812 */ /* 0x000fe4000782c0ff */
[----:B------:R-:W-:-:S13]  /*07a0*/  ISETP.GE.U32.AND P0, PT, R3, 0x3, PT ;  /* 0x000000030300780c */ /* 0x000fda0003f06070 */
[----:B------:R-:W-:Y:S05]  /*07b0*/  @!P0 BRA `(.L_x_14) ;  /* 0x0000000000508947 */ /* 0x000fea0003800000 */
[C---:B------:R-:W-:Y:S01]  /*07c0*/  IMAD R5, R2.reuse, R7, R0 ;  /* 0x0000000702057224 */ /* 0x040fe200078e0200 */
[----:B------:R-:W-:Y:S02]  /*07d0*/  IADD3 R3, PT, PT, R11, R2, RZ ;  /* 0x000000020b037210 */ /* 0x000fe40007ffe0ff */
[----:B------:R-:W-:Y:S01]  /*07e0*/  IADD3 R2, PT, PT, R2, 0x4, RZ ;  /* 0x0000000402027810 */ /* 0x000fe20007ffe0ff */
[----:B0-----:R-:W-:Y:S01]  /*07f0*/  IMAD R16, R5, 0x4, R10 ;  /* 0x0000000405107824 */ /* 0x001fe200078e020a */
[----:B------:R-:W-:-:S04]  /*0800*/  LEA R3, R3, UR4, 0x2 ;  /* 0x0000000403037c11 */ /* 0x000fc8000f8e10ff */
[C---:B------:R-:W-:Y:S01]  /*0810*/  LEA R18, R7.reuse, R16, 0x2 ;  /* 0x0000001007127211 */ /* 0x040fe200078e10ff */
[----:B------:R-:W-:Y:S03]  /*0820*/  LDS R5, [R16] ;  /* 0x0000000010057984 */ /* 0x000fe60000000800 */
[C---:B------:R-:W-:Y:S01]  /*0830*/  LEA R22, R7.reuse, R18, 0x2 ;  /* 0x0000001207167211 */ /* 0x040fe200078e10ff */
[----:B------:R-:W0:Y:S04]  /*0840*/  LDS R4, [R3] ;  /* 0x0000000003047984 */ /* 0x000e280000000800 */
[----:B------:R-:W-:Y:S01]  /*0850*/  LDS R17, [R3+0x4] ;  /* 0x0000040003117984 */ /* 0x000fe20000000800 */
[----:B------:R-:W-:-:S03]  /*0860*/  IMAD R24, R7, 0x4, R22 ;  /* 0x0000000407187824 */ /* 0x000fc600078e0216 */
[----:B------:R-:W1:Y:S04]  /*0870*/  LDS R18, [R18] ;  /* 0x0000000012127984 */ /* 0x000e680000000800 */
[----:B------:R-:W-:Y:S04]  /*0880*/  LDS R19, [R3+0x8] ;  /* 0x0000080003137984 */ /* 0x000fe80000000800 */
[----:B------:R-:W2:Y:S04]  /*0890*/  LDS R22, [R22] ;  /* 0x0000000016167984 */ /* 0x000ea80000000800 */
[----:B------:R-:W-:Y:S04]  /*08a0*/  LDS R23, [R3+0xc] ;  /* 0x00000c0003177984 */ /* 0x000fe80000000800 */
[----:B------:R-:W3:Y:S01]  /*08b0*/  LDS R24, [R24] ;  /* 0x0000000018187984 */ /* 0x000ee20000000800 */
[----:B0-----:R-:W-:-:S04]  /*08c0*/  FFMA R4, R4, R5, R15 ;  /* 0x0000000504047223 */ /* 0x001fc8000000000f */
[----:B-1----:R-:W-:-:S04]  /*08d0*/  FFMA R4, R17, R18, R4 ;  /* 0x0000001211047223 */ /* 0x002fc80000000004 */
[----:B--2---:R-:W-:-:S04]  /*08e0*/  FFMA R4, R19, R22, R4 ;  /* 0x0000001613047223 */ /* 0x004fc80000000004 */
[----:B---3--:R-:W-:-:S07]  /*08f0*/  FFMA R15, R23, R24, R4 ;  /* 0x00000018170f7223 */ /* 0x008fce0000000004 */
.L_x_14:
[----:B------:R-:W-:Y:S05]  /*0900*/  @!P1 BRA `(.L_x_13) ;  /* 0x0000000000609947 */ /* 0x000fea0003800000 */
[----:B------:R-:W-:Y:S02]  /*0910*/  ISETP.NE.AND P0, PT, R21, 0x1, PT ;  /* 0x000000011500780c */ /* 0x000fe40003f05270 */
[----:B------:R-:W-:-:S04]  /*0920*/  LOP3.LUT R3, R7, 0x1, RZ, 0xc0, !PT ;  /* 0x0000000107037812 */ /* 0x000fc800078ec0ff */
[----:B------:R-:W-:-:S07]  /*0930*/  ISETP.NE.U32.AND P1, PT, R3, 0x1, PT ;  /* 0x000000010300780c */ /* 0x000fce0003f25070 */
[----:B------:R-:W-:Y:S06]  /*0940*/  @!P0 BRA `(.L_x_15) ;  /* 0x0000000000308947 */ /* 0x000fec0003800000 */
[C---:B------:R-:W-:Y:S01]  /*0950*/  IMAD R5, R2.reuse, R7, R0 ;  /* 0x0000000702057224 */ /* 0x040fe200078e0200 */
[----:B------:R-:W-:Y:S02]  /*0960*/  IADD3 R3, PT, PT, R11, R2, RZ ;  /* 0x000000020b037210 */ /* 0x000fe40007ffe0ff */
[----:B------:R-:W-:Y:S01]  /*0970*/  IADD3 R2, PT, PT, R2, 0x2, RZ ;  /* 0x0000000202027810 */ /* 0x000fe20007ffe0ff */
[----:B0-----:R-:W-:Y:S01]  /*0980*/  IMAD R16, R5, 0x4, R10 ;  /* 0x0000000405107824 */ /* 0x001fe200078e020a */
[----:B------:R-:W-:-:S04]  /*0990*/  LEA R3, R3, UR4, 0x2 ;  /* 0x0000000403037c11 */ /* 0x000fc8000f8e10ff */
[----:B------:R-:W-:Y:S01]  /*09a0*/  LEA R18, R7, R16, 0x2 ;  /* 0x0000001007127211 */ /* 0x000fe200078e10ff */
[----:B------:R-:W-:Y:S04]  /*09b0*/  LDS R5, [R16] ;  /* 0x0000000010057984 */ /* 0x000fe80000000800 */
[----:B------:R-:W0:Y:S04]  /*09c0*/  LDS R4, [R3] ;  /* 0x0000000003047984 */ /* 0x000e280000000800 */
[----:B------:R-:W-:Y:S04]  /*09d0*/  LDS R17, [R3+0x4] ;  /* 0x0000040003117984 */ /* 0x000fe80000000800 */
[----:B------:R-:W1:Y:S01]  /*09e0*/  LDS R18, [R18] ;  /* 0x0000000012127984 */ /* 0x000e620000000800 */
[----:B0-----:R-:W-:-:S04]  /*09f0*/  FFMA R4, R4, R5, R15 ;  /* 0x0000000504047223 */ /* 0x001fc8000000000f */
[----:B-1----:R-:W-:-:S07]  /*0a00*/  FFMA R15, R17, R18, R4 ;  /* 0x00000012110f7223 */ /* 0x002fce0000000004 */
.L_x_15:
[----:B------:R-:W-:Y:S05]  /*0a10*/  @P1 BRA `(.L_x_13) ;  /* 0x00000000001c1947 */ /* 0x000fea0003800000 */
[----:B------:R-:W-:Y:S02]  /*0a20*/  IMAD R5, R7, R2, R0 ;  /* 0x0000000207057224 */ /* 0x000fe400078e0200 */
[----:B------:R-:W-:-:S03]  /*0a30*/  IMAD.IADD R3, R11, 0x1, R2 ;  /* 0x000000010b037824 */ /* 0x000fc600078e0202 */
[----:B------:R-:W-:Y:S02]  /*0a40*/  LEA R5, R5, R10, 0x2 ;  /* 0x0000000a05057211 */ /* 0x000fe400078e10ff */
[----:B------:R-:W-:-:S04]  /*0a50*/  LEA R3, R3, UR4, 0x2 ;  /* 0x0000000403037c11 */ /* 0x000fc8000f8e10ff */
[----:B------:R-:W-:Y:S04]  /*0a60*/  LDS R5, [R5] ;  /* 0x0000000005057984 */ /* 0x000fe80000000800 */
[----:B------:R-:W1:Y:S02]  /*0a70*/  LDS R2, [R3] ;  /* 0x0000000003027984 */ /* 0x000e640000000800 */
[----:B-1----:R-:W-:-:S07]  /*0a80*/  FFMA R15, R2, R5, R15 ;  /* 0x00000005020f7223 */ /* 0x002fce000000000f */
.L_x_13:
[----:B------:R-:W-:Y:S01]  /*0a90*/  IADD3 R13, PT, PT, R13, 0x1, RZ ;  /* 0x000000010d0d7810 */ /* 0x000fe20007ffe0ff */
[----:B------:R-:W-:Y:S03]  /*0aa0*/  BAR.SYNC.DEFER_BLOCKING 0x0 ;  /* 0x0000000000007b1d */ /* 0x000fe60000010000 */
[----:B------:R-:W-:-:S13]  /*0ab0*/  ISETP.NE.AND P0, PT, R13, R14, PT ;  /* 0x0000000e0d00720c */ /* 0x000fda0003f05270 */
[----:B------:R-:W-:Y:S05]  /*0ac0*/  @P0 BRA `(.L_x_16) ;  /* 0xfffffff800140947 */ /* 0x000fea000383ffff */
.L_x_10:
[----:B------:R-:W1:Y:S01]  /*0ad0*/  LDC.64 R2, c[0x0][0x3a0] ;  /* 0x0000e800ff027b82 */ /* 0x000e620000000a00 */
[----:B------:R-:W-:-:S04]  /*0ae0*/  IMAD R9, R9, UR11, R8 ;  /* 0x0000000b09097c24 */ /* 0x000fc8000f8e0208 */
[----:B-1----:R-:W-:-:S05]  /*0af0*/  IMAD.WIDE.U32 R2, R9, 0x4, R2 ;  /* 0x0000000409027825 */ /* 0x002fca00078e0002 */
[----:B------:R-:W-:Y:S01]  /*0b00*/  STG.E desc[UR8][R2.64], R15 ;  /* 0x0000000f02007986 */ /* 0x000fe2000c101908 */
[----:B------:R-:W-:Y:S05]  /*0b10*/  EXIT ;  /* 0x000000000000794d */ /* 0x000fea0003800000 */
.L_x_17:
        /* <DEDUP_REMOVED lines=14> */
.L_x_19:


//--------------------- .nv.shared._ZN13matmul_l1_reg13matmul_l1_regEiiiPKfS1_Pf --------------------------
	.section	.nv.shared._ZN13matmul_l1_reg13matmul_l1_regEiiiPKfS1_Pf,"aw",@nobits
	.sectionflags	@""
	.align	16
	.zero		1024


//--------------------- .nv.shared.reserved.0     --------------------------
	.section	.nv.shared.reserved.0,"aw",@nobits
	.weak		__nv_reservedSMEM_offset_0_alias
	.size		__nv_reservedSMEM_offset_0_alias, 0, 64
	.other		__nv_reservedSMEM_offset_0_alias,@"STO_CUDA_RESERVED_SHARED STV_DEFAULT"
__nv_reservedSMEM_offset_0_alias:
	.zero		0
	.zero		64


//--------------------- .nv.shared._ZN9matmul_l19matmul_l1EiiiPKfS1_Pf --------------------------
	.section	.nv.shared._ZN9matmul_l19matmul_l1EiiiPKfS1_Pf,"aw",@nobits
	.sectionflags	@""
	.align	16
	.zero		1024


//--------------------- .nv.constant0._ZN13matmul_l1_reg13matmul_l1_regEiiiPKfS1_Pf --------------------------
	.section	.nv.constant0._ZN13matmul_l1_reg13matmul_l1_regEiiiPKfS1_Pf,"a",@progbits
	.sectionflags	@""
	.align	4
.nv.constant0._ZN13matmul_l1_reg13matmul_l1_regEiiiPKfS1_Pf:
	.zero		936


//--------------------- .nv.constant0._ZN9matmul_l19matmul_l1EiiiPKfS1_Pf --------------------------
	.section	.nv.constant0._ZN9matmul_l19matmul_l1EiiiPKfS1_Pf,"a",@progbits
	.sectionflags	@""
	.align	4
.nv.constant0._ZN9matmul_l19matmul_l1EiiiPKfS1_Pf:
	.zero		936


//--------------------- SYMBOLS --------------------------

	.type		.nv.reservedSmem.offset0,@object
	.size		.nv.reservedSmem.offset0,0x4
	.type		.nv.reservedSmem.cap,@object
	.size		.nv.reservedSmem.cap,0x4
